	.target	sm_100a

	.elftype	@"ET_EXEC"


//--------------------- .note.nv.tkinfo           --------------------------
	.section	.note.nv.tkinfo,"",@"SHT_NOTE"
	.sectionflags	@"SHF_NOTE_NV_TKINFO"
	.tkinfo
        /*0018*/ 	.word	0x00000081
        /*0030*/ 	.string	""
        /*0030*/ 	.string	"ptxas-blackwell"
        /*0030*/ 	.string	"Cuda compilation tools, release 12.9, V12.9.86"
        /*0030*/ 	.string	"Build cuda_12.9.r12.9/compiler.36037853_0"
        /*0030*/ 	.string	"-v  -suppress-debug-info  -lineinfo  -arch sm_100a "



//--------------------- .note.nv.cuver            --------------------------
	.section	.note.nv.cuver,"",@"SHT_NOTE"
	.sectionflags	@"SHF_NOTE_NV_CUVER"
        /*0018*/ 	.short	0x0001
        /*001a*/ 	.short	0x0064
        /*001c*/ 	.short	0x0001
        /*001e*/ 	.short	0x0000
        /*0020*/ 	.short	0x0001
        /*0022*/ 	.short	0x0000


//--------------------- .nv.info                  --------------------------
	.section	.nv.info,"",@"SHT_CUDA_INFO"
	.align	4


	//----- nvinfo : EIATTR_REGCOUNT
	.align		4
        /*0000*/ 	.byte	0x04, 0x2f
        /*0002*/ 	.short	(.L_4 - .L_3)
	.align		4
.L_3:
        /*0004*/ 	.word	index@(gluon_tcgen05)
        /*0008*/ 	.word	0x00000047


	//----- nvinfo : EIATTR_FRAME_SIZE
	.align		4
.L_4:
        /*000c*/ 	.byte	0x04, 0x11
        /*000e*/ 	.short	(.L_6 - .L_5)
	.align		4
.L_5:
        /*0010*/ 	.word	index@($__internal_2_$__cuda_sm10x_tcgen05_guardrail_trap_unallocated_columns_being_dealloced)
        /*0014*/ 	.word	0x00000000


	//----- nvinfo : EIATTR_FRAME_SIZE
	.align		4
.L_6:
        /*0018*/ 	.byte	0x04, 0x11
        /*001a*/ 	.short	(.L_8 - .L_7)
	.align		4
.L_7:
        /*001c*/ 	.word	index@($__internal_1_$__cuda_sm10x_tcgen05_guardrail_trap_phase_invalid_during_alloc)
        /*0020*/ 	.word	0x00000000


	//----- nvinfo : EIATTR_FRAME_SIZE
	.align		4
.L_8:
        /*0024*/ 	.byte	0x04, 0x11
        /*0026*/ 	.short	(.L_10 - .L_9)
	.align		4
.L_9:
        /*0028*/ 	.word	index@($__internal_0_$__cuda_sm10x_tcgen05_guardrail_trap_col_being_dealloced_not_returned_by_alloc)
        /*002c*/ 	.word	0x00000000


	//----- nvinfo : EIATTR_FRAME_SIZE
	.align		4
.L_10:
        /*0030*/ 	.byte	0x04, 0x11
        /*0032*/ 	.short	(.L_12 - .L_11)
	.align		4
.L_11:
        /*0034*/ 	.word	index@(gluon_tcgen05)
        /*0038*/ 	.word	0x00000000


	//----- nvinfo : EIATTR_MIN_STACK_SIZE
	.align		4
.L_12:
        /*003c*/ 	.byte	0x04, 0x12
        /*003e*/ 	.short	(.L_14 - .L_13)
	.align		4
.L_13:
        /*0040*/ 	.word	index@(gluon_tcgen05)
        /*0044*/ 	.word	0x00000000
.L_14:


//--------------------- .nv.info.gluon_tcgen05    --------------------------
	.section	.nv.info.gluon_tcgen05,"",@"SHT_CUDA_INFO"
	.sectionflags	@""
	.align	4


	//----- nvinfo : EIATTR_CUDA_API_VERSION
	.align		4
        /*0000*/ 	.byte	0x04, 0x37
        /*0002*/ 	.short	(.L_16 - .L_15)
.L_15:
        /*0004*/ 	.word	0x00000081


	//----- nvinfo : EIATTR_KPARAM_INFO
	.align		4
.L_16:
        /*0008*/ 	.byte	0x04, 0x17
        /*000a*/ 	.short	(.L_18 - .L_17)
.L_17:
        /*000c*/ 	.word	0x00000000
        /*0010*/ 	.short	0x000a
        /*0012*/ 	.short	0x0048
        /*0014*/ 	.byte	0x00, 0xf4, 0x21, 0x00


	//----- nvinfo : EIATTR_KPARAM_INFO
	.align		4
.L_18:
        /*0018*/ 	.byte	0x04, 0x17
        /*001a*/ 	.short	(.L_20 - .L_19)
.L_19:
        /*001c*/ 	.word	0x00000000
        /*0020*/ 	.short	0x0009
        /*0022*/ 	.short	0x0040
        /*0024*/ 	.byte	0x00, 0xf4, 0x21, 0x00


	//----- nvinfo : EIATTR_KPARAM_INFO
	.align		4
.L_20:
        /*0028*/ 	.byte	0x04, 0x17
        /*002a*/ 	.short	(.L_22 - .L_21)
.L_21:
        /*002c*/ 	.word	0x00000000
        /*0030*/ 	.short	0x0008
        /*0032*/ 	.short	0x0038
        /*0034*/ 	.byte	0x00, 0xf0, 0x21, 0x00


	//----- nvinfo : EIATTR_KPARAM_INFO
	.align		4
.L_22:
        /*0038*/ 	.byte	0x04, 0x17
        /*003a*/ 	.short	(.L_24 - .L_23)
.L_23:
        /*003c*/ 	.word	0x00000000
        /*0040*/ 	.short	0x0007
        /*0042*/ 	.short	0x0030
        /*0044*/ 	.byte	0x00, 0xf0, 0x21, 0x00


	//----- nvinfo : EIATTR_KPARAM_INFO
	.align		4
.L_24:
        /*0048*/ 	.byte	0x04, 0x17
        /*004a*/ 	.short	(.L_26 - .L_25)
.L_25:
        /*004c*/ 	.word	0x00000000
        /*0050*/ 	.short	0x0006
        /*0052*/ 	.short	0x0028
        /*0054*/ 	.byte	0x00, 0xf0, 0x21, 0x00


	//----- nvinfo : EIATTR_KPARAM_INFO
	.align		4
.L_26:
        /*0058*/ 	.byte	0x04, 0x17
        /*005a*/ 	.short	(.L_28 - .L_27)
.L_27:
        /*005c*/ 	.word	0x00000000
        /*0060*/ 	.short	0x0005
        /*0062*/ 	.short	0x0020
        /*0064*/ 	.byte	0x00, 0xf0, 0x11, 0x00


	//----- nvinfo : EIATTR_KPARAM_INFO
	.align		4
.L_28:
        /*0068*/ 	.byte	0x04, 0x17
        /*006a*/ 	.short	(.L_30 - .L_29)
.L_29:
        /*006c*/ 	.word	0x00000000
        /*0070*/ 	.short	0x0004
        /*0072*/ 	.short	0x001c
        /*0074*/ 	.byte	0x00, 0xf0, 0x11, 0x00


	//----- nvinfo : EIATTR_KPARAM_INFO
	.align		4
.L_30:
        /*0078*/ 	.byte	0x04, 0x17
        /*007a*/ 	.short	(.L_32 - .L_31)
.L_31:
        /*007c*/ 	.word	0x00000000
        /*0080*/ 	.short	0x0003
        /*0082*/ 	.short	0x0018
        /*0084*/ 	.byte	0x00, 0xf0, 0x11, 0x00


	//----- nvinfo : EIATTR_KPARAM_INFO
	.align		4
.L_32:
        /*0088*/ 	.byte	0x04, 0x17
        /*008a*/ 	.short	(.L_34 - .L_33)
.L_33:
        /*008c*/ 	.word	0x00000000
        /*0090*/ 	.short	0x0002
        /*0092*/ 	.short	0x0010
        /*0094*/ 	.byte	0x00, 0xf4, 0x21, 0x00


	//----- nvinfo : EIATTR_KPARAM_INFO
	.align		4
.L_34:
        /*0098*/ 	.byte	0x04, 0x17
        /*009a*/ 	.short	(.L_36 - .L_35)
.L_35:
        /*009c*/ 	.word	0x00000000
        /*00a0*/ 	.short	0x0001
        /*00a2*/ 	.short	0x0008
        /*00a4*/ 	.byte	0x00, 0xf4, 0x21, 0x00


	//----- nvinfo : EIATTR_KPARAM_INFO
	.align		4
.L_36:
        /*00a8*/ 	.byte	0x04, 0x17
        /*00aa*/ 	.short	(.L_38 - .L_37)
.L_37:
        /*00ac*/ 	.word	0x00000000
        /*00b0*/ 	.short	0x0000
        /*00b2*/ 	.short	0x0000
        /*00b4*/ 	.byte	0x00, 0xf4, 0x21, 0x00


	//----- nvinfo : EIATTR_AT_ENTRY_FRAGMENTS
	.align		4
.L_38:
        /*00b8*/ 	.byte	0x04, 0x4f
        /*00ba*/ 	.short	(.L_40 - .L_39)


	//   ....[0]....
.L_39:
        /*00bc*/ 	.word	0x00000004


	//----- nvinfo : EIATTR_RESERVED_SMEM_USED
	.align		4
.L_40:
        /*00c0*/ 	.byte	0x01, 0x41
	.zero		2


	//----- nvinfo : EIATTR_SPARSE_MMA_MASK
	.align		4
        /*00c4*/ 	.byte	0x03, 0x50
        /*00c6*/ 	.short	0x0000


	//----- nvinfo : EIATTR_TCGEN05_1CTA_USED
	.align		4
        /*00c8*/ 	.byte	0x01, 0x51
	.zero		2


	//----- nvinfo : EIATTR_MAXREG_COUNT
	.align		4
        /*00cc*/ 	.byte	0x03, 0x1b
        /*00ce*/ 	.short	0x00ff


	//----- nvinfo : EIATTR_NUM_BARRIERS
	.align		4
        /*00d0*/ 	.byte	0x02, 0x4c
        /*00d2*/ 	.byte	0x01
	.zero		1


	//----- nvinfo : EIATTR_INT_WARP_WIDE_INSTR_OFFSETS
	.align		4
        /*00d4*/ 	.byte	0x04, 0x31
        /*00d6*/ 	.short	(.L_42 - .L_41)


	//   ....[0]....
.L_41:
        /*00d8*/ 	.word	0x00001640


	//   ....[1]....
        /*00dc*/ 	.word	0x00001660


	//   ....[2]....
        /*00e0*/ 	.word	0x000016f0


	//   ....[3]....
        /*00e4*/ 	.word	0x000018a0


	//   ....[4]....
        /*00e8*/ 	.word	0x000018b0


	//   ....[5]....
        /*00ec*/ 	.word	0x000018c0


	//   ....[6]....
        /*00f0*/ 	.word	0x000018d0


	//   ....[7]....
        /*00f4*/ 	.word	0x00001bf0


	//   ....[8]....
        /*00f8*/ 	.word	0x00001c00


	//   ....[9]....
        /*00fc*/ 	.word	0x00001d70


	//   ....[10]....
        /*0100*/ 	.word	0x00001dc0


	//   ....[11]....
        /*0104*/ 	.word	0x00001dd0


	//   ....[12]....
        /*0108*/ 	.word	0x00001e00


	//   ....[13]....
        /*010c*/ 	.word	0x000020f0


	//   ....[14]....
        /*0110*/ 	.word	0x00002100


	//   ....[15]....
        /*0114*/ 	.word	0x000023d0


	//   ....[16]....
        /*0118*/ 	.word	0x000023e0


	//   ....[17]....
        /*011c*/ 	.word	0x00002850


	//   ....[18]....
        /*0120*/ 	.word	0x000028a0


	//----- nvinfo : EIATTR_COOP_GROUP_MASK_REGIDS
	.align		4
.L_42:
        /*0124*/ 	.byte	0x04, 0x29
        /*0126*/ 	.short	(.L_44 - .L_43)


	//   ....[0]....
.L_43:
        /*0128*/ 	.word	0xffffffff


	//   ....[1]....
        /*012c*/ 	.word	0xffffffff


	//   ....[2]....
        /*0130*/ 	.word	0xffffffff


	//   ....[3]....
        /*0134*/ 	.word	0xffffffff


	//   ....[4]....
        /*0138*/ 	.word	0xffffffff


	//   ....[5]....
        /*013c*/ 	.word	0xffffffff


	//   ....[6]....
        /*0140*/ 	.word	0xffffffff


	//   ....[7]....
        /*0144*/ 	.word	0xffffffff


	//   ....[8]....
        /*0148*/ 	.word	0xffffffff


	//   ....[9]....
        /*014c*/ 	.word	0xffffffff


	//----- nvinfo : EIATTR_COOP_GROUP_INSTR_OFFSETS
	.align		4
.L_44:
        /*0150*/ 	.byte	0x04, 0x28
        /*0152*/ 	.short	(.L_46 - .L_45)


	//   ....[0]....
.L_45:
        /*0154*/ 	.word	0x00000050


	//   ....[1]....
        /*0158*/ 	.word	0x00000310


	//   ....[2]....
        /*015c*/ 	.word	0x000004f0


	//   ....[3]....
        /*0160*/ 	.word	0x000009a0


	//   ....[4]....
        /*0164*/ 	.word	0x00000ae0


	//   ....[5]....
        /*0168*/ 	.word	0x00000f50


	//   ....[6]....
        /*016c*/ 	.word	0x00001090


	//   ....[7]....
        /*0170*/ 	.word	0x000014e0


	//   ....[8]....
        /*0174*/ 	.word	0x000026e0


	//   ....[9]....
        /*0178*/ 	.word	0x00002950


	//----- nvinfo : EIATTR_VRC_CTA_INIT_COUNT
	.align		4
.L_46:
        /*017c*/ 	.byte	0x02, 0x4a
        /*017e*/ 	.byte	0x80
	.zero		1


	//----- nvinfo : EIATTR_MBARRIER_INSTR_OFFSETS
	.align		4
        /*0180*/ 	.byte	0x04, 0x39
        /*0182*/ 	.short	(.L_48 - .L_47)


	//   ....[0]....
.L_47:
        /*0184*/ 	.word	0x00001710
        /*0188*/ 	.word	0x000000ff
        /*018c*/ 	.word	0x00010000
        /*0190*/ 	.short	0x0100
        /*0192*/ 	.byte	0x08
	.zero		1


	//   ....[1]....
        /*0194*/ 	.word	0x00001720
        /*0198*/ 	.word	0x000000ff
        /*019c*/ 	.word	0x00010010
        /*01a0*/ 	.short	0x0100
        /*01a2*/ 	.byte	0x08
	.zero		1


	//   ....[2]....
        /*01a4*/ 	.word	0x000017d0
        /*01a8*/ 	.word	0x000000ff
        /*01ac*/ 	.word	0x00010008
        /*01b0*/ 	.short	0x0100
        /*01b2*/ 	.byte	0x08
	.zero		1


	//   ....[3]....
        /*01b4*/ 	.word	0x000017e0
        /*01b8*/ 	.word	0x000000ff
        /*01bc*/ 	.word	0x00010018
        /*01c0*/ 	.short	0x0100
        /*01c2*/ 	.byte	0x08
	.zero		1


	//   ....[4]....
        /*01c4*/ 	.word	0x000019b0
        /*01c8*/ 	.word	0x000000ff
        /*01cc*/ 	.word	0x00010000
        /*01d0*/ 	.short	0x010a
        /*01d2*/ 	.byte	0x08
	.zero		1


	//   ....[5]....
        /*01d4*/ 	.word	0x00001c50
        /*01d8*/ 	.word	0x000000ff
        /*01dc*/ 	.word	0x00010010
        /*01e0*/ 	.short	0x010a
        /*01e2*/ 	.byte	0x08
	.zero		1


	//   ....[6]....
        /*01e4*/ 	.word	0x00001e70
        /*01e8*/ 	.word	0x000000ff
        /*01ec*/ 	.word	0x00010000
        /*01f0*/ 	.short	0x010a
        /*01f2*/ 	.byte	0x1c
	.zero		1


	//   ....[7]....
        /*01f4*/ 	.word	0x00002140
        /*01f8*/ 	.word	0x000000ff
        /*01fc*/ 	.word	0x00010010
        /*0200*/ 	.short	0x010a
        /*0202*/ 	.byte	0x1c
	.zero		1


	//   ....[8]....
        /*0204*/ 	.word	0x00002210
        /*0208*/ 	.word	0x000000ff
        /*020c*/ 	.word	0x00010000
        /*0210*/ 	.short	0x0108
        /*0212*/ 	.byte	0x08
	.zero		1


	//   ....[9]....
        /*0214*/ 	.word	0x00002220
        /*0218*/ 	.word	0x000000ff
        /*021c*/ 	.word	0x00010010
        /*0220*/ 	.short	0x0108
        /*0222*/ 	.byte	0x08
	.zero		1


	//   ....[10]....
        /*0224*/ 	.word	0x00002270
        /*0228*/ 	.word	0x000000ff
        /*022c*/ 	.word	0x00010008
        /*0230*/ 	.short	0x0108
        /*0232*/ 	.byte	0x08
	.zero		1


	//   ....[11]....
        /*0234*/ 	.word	0x00002280
        /*0238*/ 	.word	0x000000ff
        /*023c*/ 	.word	0x00010018
        /*0240*/ 	.short	0x0108
        /*0242*/ 	.byte	0x08
	.zero		1


	//   ....[12]....
        /*0244*/ 	.word	0x00002970
        /*0248*/ 	.word	0x000000ff
        /*024c*/ 	.word	0x00010000
        /*0250*/ 	.short	0x010a
        /*0252*/ 	.byte	0x08
	.zero		1


	//   ....[13]....
        /*0254*/ 	.word	0x000029a0
        /*0258*/ 	.word	0x000000ff
        /*025c*/ 	.word	0x00010010
        /*0260*/ 	.short	0x010a
        /*0262*/ 	.byte	0x08
	.zero		1


	//   ....[14]....
        /*0264*/ 	.word	0x000029d0
        /*0268*/ 	.word	0x000000ff
        /*026c*/ 	.word	0x00010000
        /*0270*/ 	.short	0x010a
        /*0272*/ 	.byte	0x1c
	.zero		1


	//   ....[15]....
        /*0274*/ 	.word	0x00002a00
        /*0278*/ 	.word	0x000000ff
        /*027c*/ 	.word	0x00010010
        /*0280*/ 	.short	0x010a
        /*0282*/ 	.byte	0x1c
	.zero		1


	//----- nvinfo : EIATTR_NUM_MBARRIERS
	.align		4
.L_48:
        /*0284*/ 	.byte	0x03, 0x38
        /*0286*/ 	.short	0x0004


	//----- nvinfo : EIATTR_EXIT_INSTR_OFFSETS
	.align		4
        /*0288*/ 	.byte	0x04, 0x1c
        /*028a*/ 	.short	(.L_50 - .L_49)


	//   ....[0]....
.L_49:
        /*028c*/ 	.word	0x00002960


	//----- nvinfo : EIATTR_REQNTID
	.align		4
.L_50:
        /*0290*/ 	.byte	0x04, 0x10
        /*0292*/ 	.short	(.L_52 - .L_51)
.L_51:
        /*0294*/ 	.word	0x00000100
        /*0298*/ 	.word	0x00000001
        /*029c*/ 	.word	0x00000001


	//----- nvinfo : EIATTR_CRS_STACK_SIZE
	.align		4
.L_52:
        /*02a0*/ 	.byte	0x04, 0x1e
        /*02a2*/ 	.short	(.L_54 - .L_53)
.L_53:
        /*02a4*/ 	.word	0x00000000


	//----- nvinfo : EIATTR_CBANK_PARAM_SIZE
	.align		4
.L_54:
        /*02a8*/ 	.byte	0x03, 0x19
        /*02aa*/ 	.short	0x0050


	//----- nvinfo : EIATTR_PARAM_CBANK
	.align		4
        /*02ac*/ 	.byte	0x04, 0x0a
        /*02ae*/ 	.short	(.L_56 - .L_55)
	.align		4
.L_55:
        /*02b0*/ 	.word	index@(.nv.constant0.gluon_tcgen05)
        /*02b4*/ 	.short	0x0380
        /*02b6*/ 	.short	0x0050


	//----- nvinfo : EIATTR_SW_WAR
	.align		4
.L_56:
        /*02b8*/ 	.byte	0x04, 0x36
        /*02ba*/ 	.short	(.L_58 - .L_57)
.L_57:
        /*02bc*/ 	.word	0x00000008
.L_58:


//--------------------- .nv.compat                --------------------------
	.section	.nv.compat,"",@"SHT_CUDA_COMPAT_INFO"
	.align	4
        /*0000*/ 	.byte	0x02, 0x02, 0x02, 0x00, 0x02, 0x05, 0x05, 0x00, 0x02, 0x03, 0x03, 0x00, 0x02, 0x06, 0x01, 0x00


//--------------------- .nv.callgraph             --------------------------
	.section	.nv.callgraph,"",@"SHT_CUDA_CALLGRAPH"
	.align	4
	.sectionentsize	8
	.align		4
        /*0000*/ 	.word	0x00000000
	.align		4
        /*0004*/ 	.word	0xffffffff
	.align		4
        /*0008*/ 	.word	0x00000000
	.align		4
        /*000c*/ 	.word	0xfffffffe
	.align		4
        /*0010*/ 	.word	0x00000000
	.align		4
        /*0014*/ 	.word	0xfffffffd
	.align		4
        /*0018*/ 	.word	0x00000000
	.align		4
        /*001c*/ 	.word	0xfffffffc


//--------------------- .text.gluon_tcgen05       --------------------------
	.section	.text.gluon_tcgen05,"ax",@progbits
	.align	128
        .global         gluon_tcgen05
        .type           gluon_tcgen05,@function
        .size           gluon_tcgen05,(.L_x_77 - gluon_tcgen05)
        .other          gluon_tcgen05,@"STO_CUDA_ENTRY STV_DEFAULT"
gluon_tcgen05:
.text.gluon_tcgen05:
[----:B------:R-:W1:Y:S01]  /*0000*/  LDC R1, c[0x0][0x37c] ;  /* 0x0000df00ff017b82 */ /* 0x000e620000000800 */
[----:B------:R-:W2:Y:S02]  /*0010*/  S2R R0, SR_TID.X ;  /* 0x0000000000007919 */ /* 0x000ea40000002100 */
[----:B--2---:R-:W-:-:S13]  /*0020*/  ISETP.GE.U32.AND P2, PT, R0, 0x20, PT ;  /* 0x000000200000780c */ /* 0x004fda0003f46070 */
[----:B------:R-:W-:Y:S05]  /*0030*/  @P2 BRA `(.L_x_0) ;  /* 0x0000000000b82947 */ /* 0x000fea0003800000 */
[----:B------:R-:W2:Y:S01]  /*0040*/  S2UR UR6, SR_CgaCtaId ;  /* 0x00000000000679c3 */ /* 0x000ea20000008800 */
[----:B------:R-:W-:Y:S01]  /*0050*/  NOP ;  /* 0x0000000000007918 */ /* 0x000fe20000000000 */
[----:B------:R-:W-:Y:S02]  /*0060*/  UMOV UR4, 0x40 ;  /* 0x0000004000047882 */ /* 0x000fe40000000000 */
[----:B--2---:R-:W-:-:S09]  /*0070*/  ULEA UR4, UR6, UR4, 0x18 ;  /* 0x0000000406047291 */ /* 0x004fd2000f8ec0ff */
[----:B------:R-:W2:Y:S01]  /*0080*/  LDS.U8 R2, [UR4] ;  /* 0x00000004ff027984 */ /* 0x000ea20008000000 */
[----:B------:R-:W-:Y:S02]  /*0090*/  UMOV UR4, 0x400 ;  /* 0x0000040000047882 */ /* 0x000fe40000000000 */
[----:B------:R-:W-:Y:S01]  /*00a0*/  ULEA UR4, UR6, UR4, 0x18 ;  /* 0x0000000406047291 */ /* 0x000fe2000f8ec0ff */
[----:B--2---:R-:W-:-:S13]  /*00b0*/  ISETP.NE.AND P0, PT, R2, RZ, PT ;  /* 0x000000ff0200720c */ /* 0x004fda0003f05270 */
[----:B------:R-:W-:Y:S05]  /*00c0*/  @P0 BRA `(.L_x_1) ;  /* 0x00000000007c0947 */ /* 0x000fea0003800000 */
[----:B------:R-:W-:-:S13]  /*00d0*/  ELECT P0, URZ, PT ;  /* 0x0000000000ff782f */ /* 0x000fda0003800000 */
[----:B------:R-:W-:Y:S05]  /*00e0*/  @!P0 BRA `(.L_x_2) ;  /* 0x0000000000848947 */ /* 0x000fea0003800000 */
[----:B------:R-:W-:Y:S01]  /*00f0*/  UMOV UR5, 0x4 ;  /* 0x0000000400057882 */ /* 0x000fe20000000000 */
[----:B------:R-:W-:Y:S02]  /*0100*/  IMAD.MOV.U32 R5, RZ, RZ, 0x1 ;  /* 0x00000001ff057424 */ /* 0x000fe400078e00ff */
[----:B------:R-:W-:Y:S02]  /*0110*/  IMAD.MOV.U32 R3, RZ, RZ, 0xf ;  /* 0x0000000fff037424 */ /* 0x000fe400078e00ff */
[----:B------:R-:W-:Y:S04]  /*0120*/  DEPBAR.LE SB2, 0x36 ;  /* 0x0000ad800000791a */ /* 0x000fe80000000000 */
[----:B------:R-:W2:Y:S02]  /*0130*/  UTCATOMSWS.FIND_AND_SET.ALIGN UP0, UR5, UR5 ;  /* 0x00000005000575e3 */ /* 0x000ea40008000800 */
[----:B--2---:R-:W-:-:S04]  /*0140*/  PLOP3.LUT P0, PT, PT, PT, UP0, 0x80, 0x8 ;  /* 0x000000000008781c */ /* 0x004fc80003f0f008 */
[----:B------:R-:W-:-:S04]  /*0150*/  SEL R2, RZ, 0xffffffff, !P0 ;  /* 0xffffffffff027807 */ /* 0x000fc80004000000 */
[----:B------:R-:W-:Y:S01]  /*0160*/  ISETP.NE.AND P0, PT, R2, RZ, PT ;  /* 0x000000ff0200720c */ /* 0x000fe20003f05270 */
[----:B------:R-:W-:-:S12]  /*0170*/  IMAD.U32 R2, RZ, RZ, UR5 ;  /* 0x00000005ff027e24 */ /* 0x000fd8000f8e00ff */
[----:B------:R-:W-:Y:S05]  /*0180*/  @P0 BRA `(.L_x_3) ;  /* 0x0000000000240947 */ /* 0x000fea0003800000 */
.L_x_4:
[----:B------:R-:W-:Y:S05]  /*0190*/  NANOSLEEP 0x64 ;  /* 0x000000640000795d */ /* 0x000fea0003800000 */
[----:B------:R-:W-:-:S05]  /*01a0*/  UMOV UR5, 0x4 ;  /* 0x0000000400057882 */ /* 0x000fca0000000000 */
[----:B------:R-:W-:Y:S04]  /*01b0*/  DEPBAR.LE SB2, 0x36 ;  /* 0x0000ad800000791a */ /* 0x000fe80000000000 */
[----:B------:R-:W2:Y:S02]  /*01c0*/  UTCATOMSWS.FIND_AND_SET.ALIGN UP0, UR5, UR5 ;  /* 0x00000005000575e3 */ /* 0x000ea40008000800 */
[----:B--2---:R-:W-:-:S04]  /*01d0*/  PLOP3.LUT P0, PT, PT, PT, UP0, 0x80, 0x8 ;  /* 0x000000000008781c */ /* 0x004fc80003f0f008 */
[----:B------:R-:W-:-:S04]  /*01e0*/  SEL R2, RZ, 0xffffffff, !P0 ;  /* 0xffffffffff027807 */ /* 0x000fc80004000000 */
[----:B------:R-:W-:Y:S01]  /*01f0*/  ISETP.NE.AND P0, PT, R2, RZ, PT ;  /* 0x000000ff0200720c */ /* 0x000fe20003f05270 */
[----:B------:R-:W-:-:S12]  /*0200*/  IMAD.U32 R2, RZ, RZ, UR5 ;  /* 0x00000005ff027e24 */ /* 0x000fd8000f8e00ff */
[----:B------:R-:W-:Y:S05]  /*0210*/  @!P0 BRA `(.L_x_4) ;  /* 0xfffffffc00dc8947 */ /* 0x000fea000383ffff */
.L_x_3:
[C---:B------:R-:W-:Y:S01]  /*0220*/  VIADD R4, R2.reuse, 0x10 ;  /* 0x0000001002047836 */ /* 0x040fe20000000000 */
[----:B------:R-:W-:Y:S01]  /*0230*/  UMOV UR5, 0x50 ;  /* 0x0000005000057882 */ /* 0x000fe20000000000 */
[----:B------:R-:W-:Y:S01]  /*0240*/  SHF.L.U32 R3, R3, R2, RZ ;  /* 0x0000000203037219 */ /* 0x000fe200000006ff */
[----:B------:R-:W-:Y:S01]  /*0250*/  ULEA UR5, UR6, UR5, 0x18 ;  /* 0x0000000506057291 */ /* 0x000fe2000f8ec0ff */
[----:B------:R-:W-:Y:S01]  /*0260*/  IMAD.SHL.U32 R2, R2, 0x20, RZ ;  /* 0x0000002002027824 */ /* 0x000fe200078e00ff */
[----:B------:R-:W-:-:S04]  /*0270*/  SHF.L.U32 R4, R5, R4, RZ ;  /* 0x0000000405047219 */ /* 0x000fc800000006ff */
[----:B------:R-:W-:-:S05]  /*0280*/  LOP3.LUT R3, R4, R3, RZ, 0xfc, !PT ;  /* 0x0000000304037212 */ /* 0x000fca00078efcff */
[----:B------:R2:W-:Y:S04]  /*0290*/  ATOMS.OR RZ, [UR5], R3 ;  /* 0x00000003ffff798c */ /* 0x0005e8000b000005 */
[----:B------:R2:W-:Y:S01]  /*02a0*/  STS [UR4], R2 ;  /* 0x00000002ff007988 */ /* 0x0005e20008000804 */
[----:B------:R-:W-:Y:S05]  /*02b0*/  BRA `(.L_x_2) ;  /* 0x0000000000107947 */ /* 0x000fea0003800000 */
.L_x_1:
[----:B------:R-:W-:Y:S01]  /*02c0*/  IMAD.MOV.U32 R3, RZ, RZ, -0x1 ;  /* 0xffffffffff037424 */ /* 0x000fe200078e00ff */
[----:B------:R-:W-:-:S04]  /*02d0*/  MOV R2, 0x300 ;  /* 0x0000030000027802 */ /* 0x000fc80000000f00 */
[----:B------:R2:W-:Y:S03]  /*02e0*/  STS [UR4], R3 ;  /* 0x00000003ff007988 */ /* 0x0005e60008000804 */
[----:B-12---:R-:W-:Y:S05]  /*02f0*/  CALL.REL.NOINC `($__internal_1_$__cuda_sm10x_tcgen05_guardrail_trap_phase_invalid_during_alloc) ;  /* 0x0000002400d87944 */ /* 0x006fea0003c00000 */
.L_x_2:
[----:B------:R-:W-:Y:S05]  /*0300*/  WARPSYNC.ALL ;  /* 0x0000000000007948 */ /* 0x000fea0003800000 */
[----:B------:R-:W-:Y:S01]  /*0310*/  NOP ;  /* 0x0000000000007918 */ /* 0x000fe20000000000 */
.L_x_0:
[----:B------:R-:W3:Y:S08]  /*0320*/  S2UR UR4, SR_CgaCtaId ;  /* 0x00000000000479c3 */ /* 0x000ef00000008800 */
[----:B------:R-:W-:Y:S01]  /*0330*/  BAR.SYNC.DEFER_BLOCKING 0x0 ;  /* 0x0000000000007b1d */ /* 0x000fe20000010000 */
[----:B------:R-:W-:-:S05]  /*0340*/  LOP3.LUT R68, R0, 0xff, RZ, 0xc0, !PT ;  /* 0x000000ff00447812 */ /* 0x000fca00078ec0ff */
[----:B------:R-:W-:Y:S02]  /*0350*/  UMOV UR8, 0x400 ;  /* 0x0000040000087882 */ /* 0x000fe40000000000 */
[----:B------:R-:W4:Y:S08]  /*0360*/  LDC R10, c[0x0][0x3a0] ;  /* 0x0000e800ff0a7b82 */ /* 0x000f300000000800 */
[----:B------:R-:W5:Y:S01]  /*0370*/  S2UR UR9, SR_CTAID.Y ;  /* 0x00000000000979c3 */ /* 0x000f620000002600 */
[----:B---3--:R-:W-:-:S09]  /*0380*/  ULEA UR8, UR4, UR8, 0x18 ;  /* 0x0000000804087291 */ /* 0x008fd2000f8ec0ff */
[----:B--2---:R-:W2:Y:S01]  /*0390*/  LDS R3, [UR8] ;  /* 0x00000008ff037984 */ /* 0x004ea20008000800 */
[----:B------:R-:W-:Y:S06]  /*03a0*/  BAR.SYNC.DEFER_BLOCKING 0x0 ;  /* 0x0000000000007b1d */ /* 0x000fec0000010000 */
[----:B------:R-:W-:Y:S05]  /*03b0*/  @P2 BRA `(.L_x_5) ;  /* 0x0000000000182947 */ /* 0x000fea0003800000 */
[----:B------:R-:W-:Y:S01]  /*03c0*/  ELECT P0, URZ, PT ;  /* 0x0000000000ff782f */ /* 0x000fe20003800000 */
[----:B------:R-:W-:Y:S01]  /*03d0*/  IMAD.MOV.U32 R2, RZ, RZ, 0x1 ;  /* 0x00000001ff027424 */ /* 0x000fe200078e00ff */
[----:B------:R-:W-:Y:S01]  /*03e0*/  UMOV UR5, 0x40 ;  /* 0x0000004000057882 */ /* 0x000fe20000000000 */
[----:B------:R-:W-:Y:S01]  /*03f0*/  UVIRTCOUNT.DEALLOC.SMPOOL 0x80 ;  /* 0x000000800000784c */ /* 0x000fe20000000000 */
[----:B------:R-:W-:-:S09]  /*0400*/  ULEA UR5, UR4, UR5, 0x18 ;  /* 0x0000000504057291 */ /* 0x000fd2000f8ec0ff */
[----:B------:R3:W-:Y:S03]  /*0410*/  @P0 STS.U8 [UR5], R2 ;  /* 0x00000002ff000988 */ /* 0x0007e60008000005 */
.L_x_5:
[----:B------:R-:W3:Y:S01]  /*0420*/  S2UR UR4, SR_CTAID.Z ;  /* 0x00000000000479c3 */ /* 0x000ee20000002700 */
[----:B------:R-:W5:Y:S01]  /*0430*/  LDCU UR5, c[0x0][0x370] ;  /* 0x00006e00ff0577ac */ /* 0x000f620008000800 */
[----:B------:R-:W-:Y:S01]  /*0440*/  ISETP.GE.U32.AND P0, PT, R68, 0x20, PT ;  /* 0x000000204400780c */ /* 0x000fe20003f06070 */
[----:B----4-:R-:W-:Y:S01]  /*0450*/  VIADD R5, R10, 0xffffffff ;  /* 0xffffffff0a057836 */ /* 0x010fe20000000000 */
[C---:B------:R-:W-:Y:S01]  /*0460*/  ISETP.NE.U32.AND P3, PT, R68.reuse, RZ, PT ;  /* 0x000000ff4400720c */ /* 0x040fe20003f65070 */
[----:B------:R-:W3:Y:S01]  /*0470*/  LDCU UR6, c[0x0][0x374] ;  /* 0x00006e80ff0677ac */ /* 0x000ee20008000800 */
[----:B------:R-:W-:Y:S01]  /*0480*/  LEA R4, R68, UR8, 0x2 ;  /* 0x0000000844047c11 */ /* 0x000fe2000f8e10ff */
[----:B------:R-:W-:Y:S01]  /*0490*/  BSSY.RECONVERGENT B0, `(.L_x_6) ;  /* 0x0000015000007945 */ /* 0x000fe20003800200 */
[----:B------:R-:W5:Y:S01]  /*04a0*/  S2UR UR7, SR_CTAID.X ;  /* 0x00000000000779c3 */ /* 0x000f620000002500 */
[----:B------:R-:W4:Y:S01]  /*04b0*/  LDCU.64 UR20, c[0x0][0x3c0] ;  /* 0x00007800ff1477ac */ /* 0x000f220008000a00 */
[----:B--2---:R-:W-:-:S05]  /*04c0*/  R2UR UR23, R3 ;  /* 0x00000000031772ca */ /* 0x004fca00000e0000 */
[----:B------:R2:W-:Y:S01]  /*04d0*/  @!P0 STS [R4], RZ ;  /* 0x000000ff04008388 */ /* 0x0005e20000000800 */
[----:B------:R-:W1:Y:S01]  /*04e0*/  LDC R6, c[0x0][0x398] ;  /* 0x0000e600ff067b82 */ /* 0x000e620000000800 */
[----:B------:R-:W-:Y:S02]  /*04f0*/  NOP ;  /* 0x0000000000007918 */ /* 0x000fe40000000000 */
[----:B------:R2:W-:Y:S01]  /*0500*/  @!P3 STS [UR8+0x20], R5 ;  /* 0x00002005ff00b988 */ /* 0x0005e20008000808 */
[----:B---3-5:R-:W-:-:S04]  /*0510*/  UIMAD UR4, UR4, UR6, UR9 ;  /* 0x00000006040472a4 */ /* 0x028fc8000f8e0209 */
[----:B------:R-:W-:-:S04]  /*0520*/  UIMAD UR4, UR4, UR5, UR7 ;  /* 0x00000005040472a4 */ /* 0x000fc8000f8e0207 */
[----:B------:R-:W-:-:S04]  /*0530*/  UIMAD UR4, UR4, 0x180, URZ ;  /* 0x00000180040478a4 */ /* 0x000fc8000f8e02ff */
[----:B----4-:R-:W-:Y:S01]  /*0540*/  UIADD3 UR24, UP0, UPT, UR4, UR20, URZ ;  /* 0x0000001404187290 */ /* 0x010fe2000ff1e0ff */
[----:B-1----:R-:W-:-:S03]  /*0550*/  VIADD R6, R6, 0xffffffff ;  /* 0xffffffff06067836 */ /* 0x002fc60000000000 */
[----:B------:R-:W-:Y:S01]  /*0560*/  ULEA.HI.X.SX32 UR25, UR4, UR21, 0x1, UP0 ;  /* 0x0000001504197291 */ /* 0x000fe200080f0eff */
[----:B--2---:R-:W-:Y:S11]  /*0570*/  @P3 BRA `(.L_x_7) ;  /* 0x0000000000183947 */ /* 0x004ff60003800000 */
[----:B------:R-:W1:Y:S01]  /*0580*/  LDS R2, [UR8+0x8] ;  /* 0x00000808ff027984 */ /* 0x000e620008000800 */
[----:B------:R-:W2:Y:S01]  /*0590*/  LDC.64 R8, c[0x0][0x380] ;  /* 0x0000e000ff087b82 */ /* 0x000ea20000000a00 */
[----:B------:R-:W-:Y:S02]  /*05a0*/  IMAD.MOV.U32 R3, RZ, RZ, 0x70 ;  /* 0x00000070ff037424 */ /* 0x000fe400078e00ff */
[----:B--2---:R2:W-:Y:S03]  /*05b0*/  STS.64 [UR8], R8 ;  /* 0x00000008ff007988 */ /* 0x0045e60008000a08 */
[----:B-1----:R-:W-:-:S05]  /*05c0*/  LOP3.LUT R2, R2, 0x10, R3, 0xd8, !PT ;  /* 0x0000001002027812 */ /* 0x002fca00078ed803 */
[----:B------:R2:W-:Y:S02]  /*05d0*/  STS [UR8+0x8], R2 ;  /* 0x00000802ff007988 */ /* 0x0005e40008000808 */
.L_x_7:
[----:B------:R-:W-:Y:S05]  /*05e0*/  BSYNC.RECONVERGENT B0 ;  /* 0x0000000000007941 */ /* 0x000fea0003800200 */
.L_x_6:
[----:B------:R-:W-:Y:S04]  /*05f0*/  BSSY.RECONVERGENT B0, `(.L_x_8) ;  /* 0x000000a000007945 */ /* 0x000fe80003800200 */
[----:B------:R-:W-:Y:S05]  /*0600*/  @P3 BRA `(.L_x_9) ;  /* 0x0000000000203947 */ /* 0x000fea0003800000 */
[----:B--2---:R-:W1:Y:S01]  /*0610*/  LDS R2, [UR8+0x34] ;  /* 0x00003408ff027984 */ /* 0x004e620008000800 */
[----:B------:R-:W-:Y:S02]  /*0620*/  IMAD.MOV.U32 R3, RZ, RZ, 0x7f000000 ;  /* 0x7f000000ff037424 */ /* 0x000fe400078e00ff */
[----:B------:R-:W-:Y:S01]  /*0630*/  @!P3 IMAD.MOV.U32 R7, RZ, RZ, 0x7f ;  /* 0x0000007fff07b424 */ /* 0x000fe200078e00ff */
[----:B------:R-:W2:Y:S02]  /*0640*/  @!P3 LDS R8, [UR8+0x38] ;  /* 0x00003808ff08b984 */ /* 0x000ea40008000800 */
[----:B-1----:R-:W-:Y:S02]  /*0650*/  LOP3.LUT R2, R2, 0xff000000, R3, 0xb8, !PT ;  /* 0xff00000002027812 */ /* 0x002fe400078eb803 */
[----:B--2---:R-:W-:-:S03]  /*0660*/  @!P3 LOP3.LUT R3, R8, 0xff, R7, 0xb8, !PT ;  /* 0x000000ff0803b812 */ /* 0x004fc600078eb807 */
[----:B------:R1:W-:Y:S04]  /*0670*/  STS [UR8+0x34], R2 ;  /* 0x00003402ff007988 */ /* 0x0003e80008000808 */
[----:B------:R1:W-:Y:S02]  /*0680*/  @!P3 STS [UR8+0x38], R3 ;  /* 0x00003803ff00b988 */ /* 0x0003e40008000808 */
.L_x_9:
[----:B------:R-:W-:Y:S05]  /*0690*/  BSYNC.RECONVERGENT B0 ;  /* 0x0000000000007941 */ /* 0x000fea0003800200 */
.L_x_8:
[----:B------:R-:W-:Y:S04]  /*06a0*/  BSSY.RECONVERGENT B0, `(.L_x_10) ;  /* 0x000000a000007945 */ /* 0x000fe80003800200 */
[----:B------:R-:W-:Y:S05]  /*06b0*/  @P3 BRA `(.L_x_11) ;  /* 0x0000000000203947 */ /* 0x000fea0003800000 */
[----:B-12---:R-:W1:Y:S01]  /*06c0*/  LDS R2, [UR8+0x1c] ;  /* 0x00001c08ff027984 */ /* 0x006e620008000800 */
[----:B------:R-:W2:Y:S03]  /*06d0*/  LDC.64 R8, c[0x0][0x3a8] ;  /* 0x0000ea00ff087b82 */ /* 0x000ea60000000a00 */
[----:B------:R3:W-:Y:S01]  /*06e0*/  STS [UR8+0x24], R6 ;  /* 0x00002406ff007988 */ /* 0x0007e20008000808 */
[--C-:B--2---:R-:W-:Y:S02]  /*06f0*/  SHF.R.U32.HI R7, RZ, 0x4, R9.reuse ;  /* 0x00000004ff077819 */ /* 0x104fe40000011609 */
[----:B------:R-:W-:-:S05]  /*0700*/  SHF.R.U64 R3, R8, 0x4, R9 ;  /* 0x0000000408037819 */ /* 0x000fca0000001209 */
[----:B------:R3:W-:Y:S01]  /*0710*/  STS [UR8+0xc], R3 ;  /* 0x00000c03ff007988 */ /* 0x0007e20008000808 */
[----:B-1----:R-:W-:-:S05]  /*0720*/  LOP3.LUT R2, R2, 0xf, R7, 0xb8, !PT ;  /* 0x0000000f02027812 */ /* 0x002fca00078eb807 */
[----:B------:R3:W-:Y:S02]  /*0730*/  STS [UR8+0x1c], R2 ;  /* 0x00001c02ff007988 */ /* 0x0007e40008000808 */
.L_x_11:
[----:B------:R-:W-:Y:S05]  /*0740*/  BSYNC.RECONVERGENT B0 ;  /* 0x0000000000007941 */ /* 0x000fea0003800200 */
.L_x_10:
[----:B------:R-:W-:Y:S04]  /*0750*/  BSSY.RECONVERGENT B1, `(.L_x_12) ;  /* 0x000001d000017945 */ /* 0x000fe80003800200 */
[----:B------:R-:W-:Y:S04]  /*0760*/  BSSY.RELIABLE B0, `(.L_x_13) ;  /* 0x0000018000007945 */ /* 0x000fe80003800100 */
[----:B------:R-:W-:Y:S05]  /*0770*/  @P3 BRA `(.L_x_14) ;  /* 0x00000000001c3947 */ /* 0x000fea0003800000 */
[----:B-123--:R-:W1:Y:S02]  /*0780*/  LDS R2, [UR8+0x34] ;  /* 0x00003408ff027984 */ /* 0x00ee640008000800 */
[----:B-1----:R-:W-:-:S05]  /*0790*/  LOP3.LUT R2, R2, 0x7, RZ, 0xb8, !PT ;  /* 0x0000000702027812 */ /* 0x002fca00078eb8ff */
[----:B------:R1:W-:Y:S01]  /*07a0*/  STS [UR8+0x34], R2 ;  /* 0x00003402ff007988 */ /* 0x0003e20008000808 */
[----:B------:R-:W-:Y:S05]  /*07b0*/  @P3 BRA `(.L_x_15) ;  /* 0x00000000001c3947 */ /* 0x000fea0003800000 */
[----:B-1----:R-:W1:Y:S02]  /*07c0*/  LDS R2, [UR8+0x34] ;  /* 0x00003408ff027984 */ /* 0x002e640008000800 */
[----:B-1----:R-:W-:-:S05]  /*07d0*/  LOP3.LUT R2, R2, 0x38, RZ, 0xb8, !PT ;  /* 0x0000003802027812 */ /* 0x002fca00078eb8ff */
[----:B------:R4:W-:Y:S02]  /*07e0*/  STS [UR8+0x34], R2 ;  /* 0x00003402ff007988 */ /* 0x0009e40008000808 */
.L_x_14:
[----:B------:R-:W-:Y:S05]  /*07f0*/  @P3 BRA `(.L_x_16) ;  /* 0x00000000001c3947 */ /* 0x000fea0003800000 */
[----:B-1234-:R-:W1:Y:S02]  /*0800*/  LDS R2, [UR8+0x8] ;  /* 0x00000808ff027984 */ /* 0x01ee640008000800 */
[----:B-1----:R-:W-:-:S05]  /*0810*/  LOP3.LUT R2, R2, 0x780, RZ, 0xb8, !PT ;  /* 0x0000078002027812 */ /* 0x002fca00078eb8ff */
[----:B------:R2:W-:Y:S02]  /*0820*/  STS [UR8+0x8], R2 ;  /* 0x00000802ff007988 */ /* 0x0005e40008000808 */
.L_x_15:
[----:B------:R-:W-:Y:S05]  /*0830*/  @P3 BRA `(.L_x_17) ;  /* 0x0000000000283947 */ /* 0x000fea0003800000 */
[----:B-12---:R-:W1:Y:S02]  /*0840*/  LDS R2, [UR8+0x8] ;  /* 0x00000808ff027984 */ /* 0x006e640008000800 */
[----:B-1----:R-:W-:-:S05]  /*0850*/  LOP3.LUT R2, R2, 0x1800, RZ, 0xb8, !PT ;  /* 0x0000180002027812 */ /* 0x002fca00078eb8ff */
[----:B------:R5:W-:Y:S02]  /*0860*/  STS [UR8+0x8], R2 ;  /* 0x00000802ff007988 */ /* 0x000be40008000808 */
.L_x_16:
[----:B------:R-:W-:Y:S05]  /*0870*/  @P3 BREAK.RELIABLE B0 ;  /* 0x0000000000003942 */ /* 0x000fea0003800100 */
[----:B------:R-:W-:Y:S05]  /*0880*/  @P3 BRA `(.L_x_18) ;  /* 0x0000000000243947 */ /* 0x000fea0003800000 */
[----:B-1-3--:R-:W1:Y:S01]  /*0890*/  LDS R3, [UR8+0x8] ;  /* 0x00000808ff037984 */ /* 0x00ae620008000800 */
[----:B--2-45:R-:W-:-:S05]  /*08a0*/  IMAD.MOV.U32 R2, RZ, RZ, 0x6000 ;  /* 0x00006000ff027424 */ /* 0x034fca00078e00ff */
[----:B-1----:R-:W-:-:S04]  /*08b0*/  LOP3.LUT R2, R3, 0x6000, R2, 0xd8, !PT ;  /* 0x0000600003027812 */ /* 0x002fc800078ed802 */
[----:B------:R-:W-:-:S05]  /*08c0*/  LOP3.LUT R2, R2, 0x400000, RZ, 0xb8, !PT ;  /* 0x0040000002027812 */ /* 0x000fca00078eb8ff */
[----:B------:R3:W-:Y:S02]  /*08d0*/  STS [UR8+0x8], R2 ;  /* 0x00000802ff007988 */ /* 0x0007e40008000808 */
.L_x_17:
[----:B------:R-:W-:Y:S05]  /*08e0*/  BSYNC.RELIABLE B0 ;  /* 0x0000000000007941 */ /* 0x000fea0003800100 */
.L_x_13:
[----:B-123--:R-:W1:Y:S02]  /*08f0*/  @!P3 LDS R2, [UR8+0x8] ;  /* 0x00000808ff02b984 */ /* 0x00ee640008000800 */
[----:B-1----:R-:W-:-:S05]  /*0900*/  @!P3 LOP3.LUT R2, R2, 0x8000, RZ, 0xb8, !PT ;  /* 0x000080000202b812 */ /* 0x002fca00078eb8ff */
[----:B------:R1:W-:Y:S02]  /*0910*/  @!P3 STS [UR8+0x8], R2 ;  /* 0x00000802ff00b988 */ /* 0x0003e40008000808 */
.L_x_18:
[----:B------:R-:W-:Y:S05]  /*0920*/  BSYNC.RECONVERGENT B1 ;  /* 0x0000000000017941 */ /* 0x000fea0003800200 */
.L_x_12:
[----:B------:R-:W-:Y:S05]  /*0930*/  WARPSYNC.ALL ;  /* 0x0000000000007948 */ /* 0x000fea0003800000 */
[----:B------:R-:W-:Y:S01]  /*0940*/  NOP ;  /* 0x0000000000007918 */ /* 0x000fe20000000000 */
[----:B------:R-:W1:Y:S02]  /*0950*/  LDC R7, c[0x0][0x39c] ;  /* 0x0000e700ff077b82 */ /* 0x000e640000000800 */
[----:B-1----:R-:W-:Y:S01]  /*0960*/  VIADD R7, R7, 0xffffffff ;  /* 0xffffffff07077836 */ /* 0x002fe20000000000 */
[----:B------:R-:W-:Y:S06]  /*0970*/  @P0 BRA `(.L_x_19) ;  /* 0x0000000000300947 */ /* 0x000fec0003800000 */
[----:B--2345:R-:W1:Y:S01]  /*0980*/  S2R R2, SR_LANEID ;  /* 0x0000000000027919 */ /* 0x03ce620000000000 */
[----:B------:R-:W-:Y:S05]  /*0990*/  WARPSYNC.ALL ;  /* 0x0000000000007948 */ /* 0x000fea0003800000 */
[----:B------:R-:W-:Y:S01]  /*09a0*/  NOP ;  /* 0x0000000000007918 */ /* 0x000fe20000000000 */
[----:B-1----:R-:W-:-:S05]  /*09b0*/  IMAD.SHL.U32 R8, R2, 0x4, RZ ;  /* 0x0000000402087824 */ /* 0x002fca00078e00ff */
[----:B------:R-:W1:Y:S01]  /*09c0*/  LDS R9, [R8+UR8] ;  /* 0x0000000808097984 */ /* 0x000e620008000800 */
[----:B------:R-:W-:-:S05]  /*09d0*/  IADD3 R2, P1, PT, R8, UR24, RZ ;  /* 0x0000001808027c10 */ /* 0x000fca000ff3e0ff */
[----:B------:R-:W-:-:S05]  /*09e0*/  IMAD.X R3, RZ, RZ, UR25, P1 ;  /* 0x00000019ff037e24 */ /* 0x000fca00088e06ff */
[----:B-1----:R1:W2:Y:S01]  /*09f0*/  ATOMG.E.EXCH.STRONG.GPU PT, RZ, [R2], R9 ;  /* 0x0000000902ff73a8 */ /* 0x0022a200041ee100 */
[----:B------:R-:W-:-:S04]  /*0a00*/  DEPBAR {5,4,3,2,1,0} ;  /* 0x0000003f0000791a */ /* 0x000fc80000000000 */
[----:B------:R-:W3:Y:S02]  /*0a10*/  CCTL.E.C.LDCU.IV.DEEP [UR24] ;  /* 0x0000000018007540 */ /* 0x000ee40009c08000 */
[----:B---3--:R1:W-:Y:S01]  /*0a20*/  UTMACCTL.IV [UR24] ;  /* 0x00000000180079b9 */ /* 0x0083e20008000000 */
[----:B------:R-:W-:Y:S01]  /*0a30*/  NOP ;  /* 0x0000000000007918 */ /* 0x000fe20000000000 */
.L_x_19:
[----:B------:R-:W-:Y:S05]  /*0a40*/  @P0 BRA `(.L_x_20) ;  /* 0x00000000000c0947 */ /* 0x000fea0003800000 */
[----:B------:R0:W-:Y:S01]  /*0a50*/  UTMACMDFLUSH ;  /* 0x00000000000079b7 */ /* 0x0001e20000000000 */
[----:B------:R-:W-:Y:S05]  /*0a60*/  @P0 BRA `(.L_x_20) ;  /* 0x0000000000040947 */ /* 0x000fea0003800000 */
[----:B------:R-:W-:-:S04]  /*0a70*/  DEPBAR.LE SB0, 0x0 ;  /* 0x000080000000791a */ /* 0x000fc80000000000 */
.L_x_20:
[----:B------:R-:W-:Y:S05]  /*0a80*/  WARPSYNC.ALL ;  /* 0x0000000000007948 */ /* 0x000fea0003800000 */
[----:B------:R-:W-:Y:S01]  /*0a90*/  NOP ;  /* 0x0000000000007918 */ /* 0x000fe20000000000 */
[----:B--2---:R-:W-:Y:S06]  /*0aa0*/  BAR.SYNC.DEFER_BLOCKING 0x0 ;  /* 0x0000000000007b1d */ /* 0x004fec0000010000 */
[----:B------:R-:W-:Y:S02]  /*0ab0*/  BSSY.RECONVERGENT B1, `(.L_x_21) ;  /* 0x000000b000017945 */ /* 0x000fe40003800200 */
[----:B------:R-:W-:Y:S06]  /*0ac0*/  BAR.SYNC.DEFER_BLOCKING 0x0 ;  /* 0x0000000000007b1d */ /* 0x000fec0000010000 */
[----:B------:R2:W-:Y:S01]  /*0ad0*/  @!P0 STS [R4], RZ ;  /* 0x000000ff04008388 */ /* 0x0005e20000000800 */
[----:B------:R-:W-:Y:S01]  /*0ae0*/  NOP ;  /* 0x0000000000007918 */ /* 0x000fe20000000000 */
[----:B------:R-:W-:Y:S05]  /*0af0*/  @P3 BRA `(.L_x_22) ;  /* 0x0000000000183947 */ /* 0x000fea0003800000 */
[----:B-1-345:R-:W1:Y:S01]  /*0b00*/  LDS R2, [UR8+0x8] ;  /* 0x00000808ff027984 */ /* 0x03ae620008000800 */
[----:B------:R-:W3:Y:S01]  /*0b10*/  LDC.64 R8, c[0x0][0x388] ;  /* 0x0000e200ff087b82 */ /* 0x000ee20000000a00 */
[----:B------:R-:W-:Y:S02]  /*0b20*/  IMAD.MOV.U32 R3, RZ, RZ, 0x70 ;  /* 0x00000070ff037424 */ /* 0x000fe400078e00ff */
[----:B---3--:R3:W-:Y:S03]  /*0b30*/  STS.64 [UR8], R8 ;  /* 0x00000008ff007988 */ /* 0x0087e60008000a08 */
[----:B-1----:R-:W-:-:S05]  /*0b40*/  LOP3.LUT R2, R2, 0x10, R3, 0xd8, !PT ;  /* 0x0000001002027812 */ /* 0x002fca00078ed803 */
[----:B------:R3:W-:Y:S02]  /*0b50*/  STS [UR8+0x8], R2 ;  /* 0x00000802ff007988 */ /* 0x0007e40008000808 */
.L_x_22:
[----:B-1----:R-:W-:Y:S05]  /*0b60*/  BSYNC.RECONVERGENT B1 ;  /* 0x0000000000017941 */ /* 0x002fea0003800200 */
.L_x_21:
[----:B------:R-:W-:Y:S04]  /*0b70*/  BSSY.RECONVERGENT B1, `(.L_x_23) ;  /* 0x000000a000017945 */ /* 0x000fe80003800200 */
[----:B------:R-:W-:Y:S05]  /*0b80*/  @P3 BRA `(.L_x_24) ;  /* 0x0000000000203947 */ /* 0x000fea0003800000 */
[----:B---345:R-:W1:Y:S01]  /*0b90*/  LDS R2, [UR8+0x34] ;  /* 0x00003408ff027984 */ /* 0x038e620008000800 */
[----:B------:R-:W-:Y:S02]  /*0ba0*/  IMAD.MOV.U32 R9, RZ, RZ, 0x7f000000 ;  /* 0x7f000000ff097424 */ /* 0x000fe400078e00ff */
[----:B------:R-:W-:Y:S01]  /*0bb0*/  @!P3 IMAD.MOV.U32 R8, RZ, RZ, 0x7f ;  /* 0x0000007fff08b424 */ /* 0x000fe200078e00ff */
[----:B------:R-:W3:Y:S02]  /*0bc0*/  @!P3 LDS R3, [UR8+0x38] ;  /* 0x00003808ff03b984 */ /* 0x000ee40008000800 */
[----:B-1----:R-:W-:Y:S02]  /*0bd0*/  LOP3.LUT R2, R2, 0xff000000, R9, 0xb8, !PT ;  /* 0xff00000002027812 */ /* 0x002fe400078eb809 */
[----:B---3--:R-:W-:-:S03]  /*0be0*/  @!P3 LOP3.LUT R3, R3, 0xff, R8, 0xb8, !PT ;  /* 0x000000ff0303b812 */ /* 0x008fc600078eb808 */
[----:B------:R1:W-:Y:S04]  /*0bf0*/  STS [UR8+0x34], R2 ;  /* 0x00003402ff007988 */ /* 0x0003e80008000808 */
[----:B------:R1:W-:Y:S02]  /*0c00*/  @!P3 STS [UR8+0x38], R3 ;  /* 0x00003803ff00b988 */ /* 0x0003e40008000808 */
.L_x_24:
[----:B------:R-:W-:Y:S05]  /*0c10*/  BSYNC.RECONVERGENT B1 ;  /* 0x0000000000017941 */ /* 0x000fea0003800200 */
.L_x_23:
[----:B------:R-:W-:Y:S04]  /*0c20*/  BSSY.RECONVERGENT B1, `(.L_x_25) ;  /* 0x0000004000017945 */ /* 0x000fe80003800200 */
[----:B------:R-:W-:Y:S05]  /*0c30*/  @P3 BRA `(.L_x_26) ;  /* 0x0000000000083947 */ /* 0x000fea0003800000 */
[----:B------:R1:W-:Y:S04]  /*0c40*/  STS [UR8+0x24], R5 ;  /* 0x00002405ff007988 */ /* 0x0003e80008000808 */
[----:B------:R1:W-:Y:S02]  /*0c50*/  STS [UR8+0x20], R7 ;  /* 0x00002007ff007988 */ /* 0x0003e40008000808 */
.L_x_26:
[----:B------:R-:W-:Y:S05]  /*0c60*/  BSYNC.RECONVERGENT B1 ;  /* 0x0000000000017941 */ /* 0x000fea0003800200 */
.L_x_25:
[----:B------:R-:W-:Y:S04]  /*0c70*/  BSSY.RECONVERGENT B2, `(.L_x_27) ;  /* 0x0000025000027945 */ /* 0x000fe80003800200 */
[----:B------:R-:W-:Y:S04]  /*0c80*/  BSSY.RELIABLE B1, `(.L_x_28) ;  /* 0x0000020000017945 */ /* 0x000fe80003800100 */
[----:B------:R-:W-:Y:S05]  /*0c90*/  @P3 BRA `(.L_x_29) ;  /* 0x00000000002c3947 */ /* 0x000fea0003800000 */
[----:B-1-345:R-:W1:Y:S01]  /*0ca0*/  LDS R2, [UR8+0x1c] ;  /* 0x00001c08ff027984 */ /* 0x03ae620008000800 */
[----:B------:R-:W3:Y:S02]  /*0cb0*/  LDC.64 R8, c[0x0][0x3b0] ;  /* 0x0000ec00ff087b82 */ /* 0x000ee40000000a00 */
[--C-:B---3--:R-:W-:Y:S02]  /*0cc0*/  SHF.R.U32.HI R5, RZ, 0x4, R9.reuse ;  /* 0x00000004ff057819 */ /* 0x108fe40000011609 */
[----:B------:R-:W-:-:S05]  /*0cd0*/  SHF.R.U64 R3, R8, 0x4, R9 ;  /* 0x0000000408037819 */ /* 0x000fca0000001209 */
[----:B------:R3:W-:Y:S01]  /*0ce0*/  STS [UR8+0xc], R3 ;  /* 0x00000c03ff007988 */ /* 0x0007e20008000808 */
[----:B-1----:R-:W-:-:S05]  /*0cf0*/  LOP3.LUT R2, R2, 0xf, R5, 0xb8, !PT ;  /* 0x0000000f02027812 */ /* 0x002fca00078eb805 */
[----:B------:R3:W-:Y:S01]  /*0d00*/  STS [UR8+0x1c], R2 ;  /* 0x00001c02ff007988 */ /* 0x0007e20008000808 */
[----:B------:R-:W-:Y:S05]  /*0d10*/  @P3 BRA `(.L_x_30) ;  /* 0x00000000001c3947 */ /* 0x000fea0003800000 */
[----:B---3--:R-:W1:Y:S02]  /*0d20*/  LDS R2, [UR8+0x34] ;  /* 0x00003408ff027984 */ /* 0x008e640008000800 */
[----:B-1----:R-:W-:-:S05]  /*0d30*/  LOP3.LUT R2, R2, 0x7, RZ, 0xb8, !PT ;  /* 0x0000000702027812 */ /* 0x002fca00078eb8ff */
[----:B------:R1:W-:Y:S02]  /*0d40*/  STS [UR8+0x34], R2 ;  /* 0x00003402ff007988 */ /* 0x0003e40008000808 */
.L_x_29:
[----:B------:R-:W-:Y:S05]  /*0d50*/  @P3 BRA `(.L_x_31) ;  /* 0x00000000001c3947 */ /* 0x000fea0003800000 */
[----:B-1-345:R-:W1:Y:S02]  /*0d60*/  LDS R2, [UR8+0x34] ;  /* 0x00003408ff027984 */ /* 0x03ae640008000800 */
[----:B-1----:R-:W-:-:S05]  /*0d70*/  LOP3.LUT R2, R2, 0x38, RZ, 0xb8, !PT ;  /* 0x0000003802027812 */ /* 0x002fca00078eb8ff */
[----:B------:R1:W-:Y:S02]  /*0d80*/  STS [UR8+0x34], R2 ;  /* 0x00003402ff007988 */ /* 0x0003e40008000808 */
.L_x_30:
[----:B------:R-:W-:Y:S05]  /*0d90*/  @P3 BRA `(.L_x_32) ;  /* 0x00000000001c3947 */ /* 0x000fea0003800000 */
[----:B-1-3--:R-:W1:Y:S02]  /*0da0*/  LDS R2, [UR8+0x8] ;  /* 0x00000808ff027984 */ /* 0x00ae640008000800 */
[----:B-1----:R-:W-:-:S05]  /*0db0*/  LOP3.LUT R2, R2, 0x780, RZ, 0xb8, !PT ;  /* 0x0000078002027812 */ /* 0x002fca00078eb8ff */
[----:B------:R1:W-:Y:S02]  /*0dc0*/  STS [UR8+0x8], R2 ;  /* 0x00000802ff007988 */ /* 0x0003e40008000808 */
.L_x_31:
[----:B------:R-:W-:Y:S05]  /*0dd0*/  @P3 BRA `(.L_x_33) ;  /* 0x0000000000283947 */ /* 0x000fea0003800000 */
[----:B-1-345:R-:W1:Y:S02]  /*0de0*/  LDS R2, [UR8+0x8] ;  /* 0x00000808ff027984 */ /* 0x03ae640008000800 */
[----:B-1----:R-:W-:-:S05]  /*0df0*/  LOP3.LUT R2, R2, 0x1800, RZ, 0xb8, !PT ;  /* 0x0000180002027812 */ /* 0x002fca00078eb8ff */
[----:B------:R4:W-:Y:S02]  /*0e00*/  STS [UR8+0x8], R2 ;  /* 0x00000802ff007988 */ /* 0x0009e40008000808 */
.L_x_32:
[----:B------:R-:W-:Y:S05]  /*0e10*/  @P3 BREAK.RELIABLE B1 ;  /* 0x0000000000013942 */ /* 0x000fea0003800100 */
[----:B------:R-:W-:Y:S05]  /*0e20*/  @P3 BRA `(.L_x_34) ;  /* 0x0000000000243947 */ /* 0x000fea0003800000 */
[----:B-1-34-:R-:W1:Y:S01]  /*0e30*/  LDS R2, [UR8+0x8] ;  /* 0x00000808ff027984 */ /* 0x01ae620008000800 */
[----:B------:R-:W-:-:S05]  /*0e40*/  IMAD.MOV.U32 R3, RZ, RZ, 0x6000 ;  /* 0x00006000ff037424 */ /* 0x000fca00078e00ff */
[----:B-1----:R-:W-:-:S04]  /*0e50*/  LOP3.LUT R2, R2, 0x6000, R3, 0xd8, !PT ;  /* 0x0000600002027812 */ /* 0x002fc800078ed803 */
[----:B------:R-:W-:-:S05]  /*0e60*/  LOP3.LUT R2, R2, 0x400000, RZ, 0xb8, !PT ;  /* 0x0040000002027812 */ /* 0x000fca00078eb8ff */
[----:B------:R1:W-:Y:S02]  /*0e70*/  STS [UR8+0x8], R2 ;  /* 0x00000802ff007988 */ /* 0x0003e40008000808 */
.L_x_33:
[----:B------:R-:W-:Y:S05]  /*0e80*/  BSYNC.RELIABLE B1 ;  /* 0x0000000000017941 */ /* 0x000fea0003800100 */
.L_x_28:
[----:B-1-345:R-:W1:Y:S02]  /*0e90*/  @!P3 LDS R2, [UR8+0x8] ;  /* 0x00000808ff02b984 */ /* 0x03ae640008000800 */
[----:B-1----:R-:W-:-:S05]  /*0ea0*/  @!P3 LOP3.LUT R2, R2, 0x8000, RZ, 0xb8, !PT ;  /* 0x000080000202b812 */ /* 0x002fca00078eb8ff */
[----:B------:R5:W-:Y:S02]  /*0eb0*/  @!P3 STS [UR8+0x8], R2 ;  /* 0x00000802ff00b988 */ /* 0x000be40008000808 */
.L_x_34:
[----:B------:R-:W-:Y:S05]  /*0ec0*/  BSYNC.RECONVERGENT B2 ;  /* 0x0000000000027941 */ /* 0x000fea0003800200 */
.L_x_27:
[----:B------:R-:W-:Y:S05]  /*0ed0*/  WARPSYNC.ALL ;  /* 0x0000000000007948 */ /* 0x000fea0003800000 */
[----:B------:R-:W-:Y:S01]  /*0ee0*/  NOP ;  /* 0x0000000000007918 */ /* 0x000fe20000000000 */
[----:B------:R-:W-:-:S04]  /*0ef0*/  UIADD3 UR5, UPT, UPT, UR4, 0x80, URZ ;  /* 0x0000008004057890 */ /* 0x000fc8000fffe0ff */
[----:B------:R-:W-:-:S04]  /*0f00*/  UIADD3 UR26, UP0, UPT, UR5, UR20, URZ ;  /* 0x00000014051a7290 */ /* 0x000fc8000ff1e0ff */
[----:B------:R-:W-:Y:S01]  /*0f10*/  ULEA.HI.X.SX32 UR27, UR5, UR21, 0x1, UP0 ;  /* 0x00000015051b7291 */ /* 0x000fe200080f0eff */
[----:B------:R-:W-:Y:S11]  /*0f20*/  @P0 BRA `(.L_x_35) ;  /* 0x0000000000300947 */ /* 0x000ff60003800000 */
[----:B-1-345:R-:W1:Y:S01]  /*0f30*/  S2R R2, SR_LANEID ;  /* 0x0000000000027919 */ /* 0x03ae620000000000 */
[----:B------:R-:W-:Y:S05]  /*0f40*/  WARPSYNC.ALL ;  /* 0x0000000000007948 */ /* 0x000fea0003800000 */
[----:B------:R-:W-:Y:S01]  /*0f50*/  NOP ;  /* 0x0000000000007918 */ /* 0x000fe20000000000 */
[----:B-1----:R-:W-:-:S05]  /*0f60*/  IMAD.SHL.U32 R8, R2, 0x4, RZ ;  /* 0x0000000402087824 */ /* 0x002fca00078e00ff */
[----:B------:R-:W1:Y:S01]  /*0f70*/  LDS R5, [R8+UR8] ;  /* 0x0000000808057984 */ /* 0x000e620008000800 */
[----:B------:R-:W-:-:S05]  /*0f80*/  IADD3 R2, P1, PT, R8, UR26, RZ ;  /* 0x0000001a08027c10 */ /* 0x000fca000ff3e0ff */
[----:B------:R-:W-:-:S05]  /*0f90*/  IMAD.X R3, RZ, RZ, UR27, P1 ;  /* 0x0000001bff037e24 */ /* 0x000fca00088e06ff */
[----:B-1----:R1:W3:Y:S01]  /*0fa0*/  ATOMG.E.EXCH.STRONG.GPU PT, RZ, [R2], R5 ;  /* 0x0000000502ff73a8 */ /* 0x0022e200041ee100 */
[----:B------:R-:W-:-:S04]  /*0fb0*/  DEPBAR {5,4,3,2,1,0} ;  /* 0x0000003f0000791a */ /* 0x000fc80000000000 */
[----:B------:R-:W4:Y:S02]  /*0fc0*/  CCTL.E.C.LDCU.IV.DEEP [UR26] ;  /* 0x000000001a007540 */ /* 0x000f240009c08000 */
[----:B----4-:R1:W-:Y:S01]  /*0fd0*/  UTMACCTL.IV [UR26] ;  /* 0x000000001a0079b9 */ /* 0x0103e20008000000 */
[----:B------:R-:W-:Y:S01]  /*0fe0*/  NOP ;  /* 0x0000000000007918 */ /* 0x000fe20000000000 */
.L_x_35:
[----:B------:R-:W-:Y:S05]  /*0ff0*/  @P0 BRA `(.L_x_36) ;  /* 0x00000000000c0947 */ /* 0x000fea0003800000 */
[----:B------:R0:W-:Y:S01]  /*1000*/  UTMACMDFLUSH ;  /* 0x00000000000079b7 */ /* 0x0001e20000000000 */
[----:B------:R-:W-:Y:S05]  /*1010*/  @P0 BRA `(.L_x_36) ;  /* 0x0000000000040947 */ /* 0x000fea0003800000 */
[----:B------:R-:W-:-:S04]  /*1020*/  DEPBAR.LE SB0, 0x0 ;  /* 0x000080000000791a */ /* 0x000fc80000000000 */
.L_x_36:
[----:B------:R-:W-:Y:S05]  /*1030*/  WARPSYNC.ALL ;  /* 0x0000000000007948 */ /* 0x000fea0003800000 */
[----:B------:R-:W-:Y:S01]  /*1040*/  NOP ;  /* 0x0000000000007918 */ /* 0x000fe20000000000 */
[----:B---3--:R-:W-:Y:S06]  /*1050*/  BAR.SYNC.DEFER_BLOCKING 0x0 ;  /* 0x0000000000007b1d */ /* 0x008fec0000010000 */
[----:B------:R-:W-:Y:S02]  /*1060*/  BSSY.RECONVERGENT B2, `(.L_x_37) ;  /* 0x000000b000027945 */ /* 0x000fe40003800200 */
[----:B------:R-:W-:Y:S06]  /*1070*/  BAR.SYNC.DEFER_BLOCKING 0x0 ;  /* 0x0000000000007b1d */ /* 0x000fec0000010000 */
[----:B------:R3:W-:Y:S01]  /*1080*/  @!P0 STS [R4], RZ ;  /* 0x000000ff04008388 */ /* 0x0007e20000000800 */
[----:B------:R-:W-:Y:S01]  /*1090*/  NOP ;  /* 0x0000000000007918 */ /* 0x000fe20000000000 */
[----:B------:R-:W-:Y:S05]  /*10a0*/  @P3 BRA `(.L_x_38) ;  /* 0x0000000000183947 */ /* 0x000fea0003800000 */
[----:B-1--45:R-:W1:Y:S01]  /*10b0*/  LDS R2, [UR8+0x8] ;  /* 0x00000808ff027984 */ /* 0x032e620008000800 */
[----:B--23--:R-:W2:Y:S01]  /*10c0*/  LDC.64 R4, c[0x0][0x390] ;  /* 0x0000e400ff047b82 */ /* 0x00cea20000000a00 */
[----:B------:R-:W-:Y:S02]  /*10d0*/  IMAD.MOV.U32 R3, RZ, RZ, 0x70 ;  /* 0x00000070ff037424 */ /* 0x000fe400078e00ff */
[----:B--2---:R2:W-:Y:S03]  /*10e0*/  STS.64 [UR8], R4 ;  /* 0x00000004ff007988 */ /* 0x0045e60008000a08 */
[----:B-1----:R-:W-:-:S05]  /*10f0*/  LOP3.LUT R2, R2, 0x10, R3, 0xd8, !PT ;  /* 0x0000001002027812 */ /* 0x002fca00078ed803 */
[----:B------:R2:W-:Y:S02]  /*1100*/  STS [UR8+0x8], R2 ;  /* 0x00000802ff007988 */ /* 0x0005e40008000808 */
.L_x_38:
[----:B-1----:R-:W-:Y:S05]  /*1110*/  BSYNC.RECONVERGENT B2 ;  /* 0x0000000000027941 */ /* 0x002fea0003800200 */
.L_x_37:
[----:B------:R-:W-:Y:S04]  /*1120*/  BSSY.RECONVERGENT B3, `(.L_x_39) ;  /* 0x0000033000037945 */ /* 0x000fe80003800200 */
[----:B------:R-:W-:Y:S04]  /*1130*/  BSSY.RELIABLE B2, `(.L_x_40) ;  /* 0x000002e000027945 */ /* 0x000fe80003800100 */
[----:B------:R-:W-:Y:S05]  /*1140*/  @P3 BRA `(.L_x_41) ;  /* 0x0000000000243947 */ /* 0x000fea0003800000 */
[----:B--2-45:R-:W1:Y:S01]  /*1150*/  LDS R2, [UR8+0x34] ;  /* 0x00003408ff027984 */ /* 0x034e620008000800 */
[----:B------:R-:W-:-:S05]  /*1160*/  IMAD.MOV.U32 R3, RZ, RZ, 0x7f000000 ;  /* 0x7f000000ff037424 */ /* 0x000fca00078e00ff */
[----:B-1----:R-:W-:-:S05]  /*1170*/  LOP3.LUT R2, R2, 0xff000000, R3, 0xb8, !PT ;  /* 0xff00000002027812 */ /* 0x002fca00078eb803 */
[----:B------:R1:W-:Y:S01]  /*1180*/  STS [UR8+0x34], R2 ;  /* 0x00003402ff007988 */ /* 0x0003e20008000808 */
[----:B------:R-:W-:Y:S05]  /*1190*/  @P3 BRA `(.L_x_42) ;  /* 0x0000000000183947 */ /* 0x000fea0003800000 */
[----:B-1----:R-:W1:Y:S01]  /*11a0*/  LDS R2, [UR8+0x38] ;  /* 0x00003808ff027984 */ /* 0x002e620008000800 */
[----:B------:R-:W-:-:S05]  /*11b0*/  IMAD.MOV.U32 R3, RZ, RZ, 0x7f ;  /* 0x0000007fff037424 */ /* 0x000fca00078e00ff */
[----:B-1----:R-:W-:-:S05]  /*11c0*/  LOP3.LUT R2, R2, 0xff, R3, 0xb8, !PT ;  /* 0x000000ff02027812 */ /* 0x002fca00078eb803 */
[----:B------:R1:W-:Y:S02]  /*11d0*/  STS [UR8+0x38], R2 ;  /* 0x00003802ff007988 */ /* 0x0003e40008000808 */
.L_x_41:
[----:B------:R-:W-:Y:S05]  /*11e0*/  @P3 BRA `(.L_x_43) ;  /* 0x00000000000c3947 */ /* 0x000fea0003800000 */
[----:B------:R1:W-:Y:S02]  /*11f0*/  STS [UR8+0x20], R7 ;  /* 0x00002007ff007988 */ /* 0x0003e40008000808 */
.L_x_42:
[----:B------:R-:W-:Y:S05]  /*1200*/  @P3 BRA `(.L_x_44) ;  /* 0x0000000000243947 */ /* 0x000fea0003800000 */
[----:B------:R1:W-:Y:S02]  /*1210*/  STS [UR8+0x24], R6 ;  /* 0x00002406ff007988 */ /* 0x0003e40008000808 */
.L_x_43:
[----:B------:R-:W-:Y:S05]  /*1220*/  @P3 BRA `(.L_x_45) ;  /* 0x00000000002c3947 */ /* 0x000fea0003800000 */
[----:B-12-45:R-:W1:Y:S01]  /*1230*/  LDS R2, [UR8+0x1c] ;  /* 0x00001c08ff027984 */ /* 0x036e620008000800 */
[----:B------:R-:W2:Y:S02]  /*1240*/  LDC.64 R6, c[0x0][0x3b8] ;  /* 0x0000ee00ff067b82 */ /* 0x000ea40000000a00 */
[--C-:B--2---:R-:W-:Y:S02]  /*1250*/  SHF.R.U32.HI R5, RZ, 0x4, R7.reuse ;  /* 0x00000004ff057819 */ /* 0x104fe40000011607 */
[----:B------:R-:W-:-:S05]  /*1260*/  SHF.R.U64 R3, R6, 0x4, R7 ;  /* 0x0000000406037819 */ /* 0x000fca0000001207 */
[----:B------:R2:W-:Y:S01]  /*1270*/  STS [UR8+0xc], R3 ;  /* 0x00000c03ff007988 */ /* 0x0005e20008000808 */
[----:B-1----:R-:W-:-:S05]  /*1280*/  LOP3.LUT R2, R2, 0xf, R5, 0xb8, !PT ;  /* 0x0000000f02027812 */ /* 0x002fca00078eb805 */
[----:B------:R2:W-:Y:S02]  /*1290*/  STS [UR8+0x1c], R2 ;  /* 0x00001c02ff007988 */ /* 0x0005e40008000808 */
.L_x_44:
[----:B------:R-:W-:Y:S05]  /*12a0*/  @P3 BRA `(.L_x_46) ;  /* 0x00000000001c3947 */ /* 0x000fea0003800000 */
[----:B-12-45:R-:W1:Y:S02]  /*12b0*/  LDS R2, [UR8+0x34] ;  /* 0x00003408ff027984 */ /* 0x036e640008000800 */
[----:B-1----:R-:W-:-:S05]  /*12c0*/  LOP3.LUT R2, R2, 0x7, RZ, 0xb8, !PT ;  /* 0x0000000702027812 */ /* 0x002fca00078eb8ff */
[----:B------:R1:W-:Y:S02]  /*12d0*/  STS [UR8+0x34], R2 ;  /* 0x00003402ff007988 */ /* 0x0003e40008000808 */
.L_x_45:
[----:B------:R-:W-:Y:S05]  /*12e0*/  @P3 BRA `(.L_x_47) ;  /* 0x00000000001c3947 */ /* 0x000fea0003800000 */
[----:B-12-45:R-:W1:Y:S02]  /*12f0*/  LDS R2, [UR8+0x34] ;  /* 0x00003408ff027984 */ /* 0x036e640008000800 */
[----:B-1----:R-:W-:-:S05]  /*1300*/  LOP3.LUT R2, R2, 0x38, RZ, 0xb8, !PT ;  /* 0x0000003802027812 */ /* 0x002fca00078eb8ff */
[----:B------:R1:W-:Y:S02]  /*1310*/  STS [UR8+0x34], R2 ;  /* 0x00003402ff007988 */ /* 0x0003e40008000808 */
.L_x_46:
[----:B------:R-:W-:Y:S05]  /*1320*/  @P3 BRA `(.L_x_48) ;  /* 0x00000000001c3947 */ /* 0x000fea0003800000 */
[----:B-12-45:R-:W1:Y:S02]  /*1330*/  LDS R2, [UR8+0x8] ;  /* 0x00000808ff027984 */ /* 0x036e640008000800 */
[----:B-1----:R-:W-:-:S05]  /*1340*/  LOP3.LUT R2, R2, 0x780, RZ, 0xb8, !PT ;  /* 0x0000078002027812 */ /* 0x002fca00078eb8ff */
[----:B------:R1:W-:Y:S02]  /*1350*/  STS [UR8+0x8], R2 ;  /* 0x00000802ff007988 */ /* 0x0003e40008000808 */
.L_x_47:
[----:B------:R-:W-:Y:S05]  /*1360*/  @P3 BRA `(.L_x_49) ;  /* 0x0000000000283947 */ /* 0x000fea0003800000 */
[----:B-12-45:R-:W1:Y:S02]  /*1370*/  LDS R2, [UR8+0x8] ;  /* 0x00000808ff027984 */ /* 0x036e640008000800 */
[----:B-1----:R-:W-:-:S05]  /*1380*/  LOP3.LUT R2, R2, 0x1800, RZ, 0xb8, !PT ;  /* 0x0000180002027812 */ /* 0x002fca00078eb8ff */
[----:B------:R1:W-:Y:S02]  /*1390*/  STS [UR8+0x8], R2 ;  /* 0x00000802ff007988 */ /* 0x0003e40008000808 */
.L_x_48:
[----:B------:R-:W-:Y:S05]  /*13a0*/  @P3 BREAK.RELIABLE B2 ;  /* 0x0000000000023942 */ /* 0x000fea0003800100 */
[----:B------:R-:W-:Y:S05]  /*13b0*/  @P3 BRA `(.L_x_50) ;  /* 0x0000000000243947 */ /* 0x000fea0003800000 */
[----:B-12-45:R-:W1:Y:S01]  /*13c0*/  LDS R2, [UR8+0x8] ;  /* 0x00000808ff027984 */ /* 0x036e620008000800 */
[----:B------:R-:W-:-:S05]  /*13d0*/  IMAD.MOV.U32 R3, RZ, RZ, 0x6000 ;  /* 0x00006000ff037424 */ /* 0x000fca00078e00ff */
[----:B-1----:R-:W-:-:S04]  /*13e0*/  LOP3.LUT R2, R2, 0x6000, R3, 0xd8, !PT ;  /* 0x0000600002027812 */ /* 0x002fc800078ed803 */
[----:B------:R-:W-:-:S05]  /*13f0*/  LOP3.LUT R2, R2, 0x400000, RZ, 0xb8, !PT ;  /* 0x0040000002027812 */ /* 0x000fca00078eb8ff */
[----:B------:R1:W-:Y:S02]  /*1400*/  STS [UR8+0x8], R2 ;  /* 0x00000802ff007988 */ /* 0x0003e40008000808 */
.L_x_49:
[----:B------:R-:W-:Y:S05]  /*1410*/  BSYNC.RELIABLE B2 ;  /* 0x0000000000027941 */ /* 0x000fea0003800100 */
.L_x_40:
[----:B-12-45:R-:W1:Y:S02]  /*1420*/  @!P3 LDS R2, [UR8+0x8] ;  /* 0x00000808ff02b984 */ /* 0x036e640008000800 */
[----:B-1----:R-:W-:-:S05]  /*1430*/  @!P3 LOP3.LUT R2, R2, 0x8000, RZ, 0xb8, !PT ;  /* 0x000080000202b812 */ /* 0x002fca00078eb8ff */
[----:B------:R1:W-:Y:S02]  /*1440*/  @!P3 STS [UR8+0x8], R2 ;  /* 0x00000802ff00b988 */ /* 0x0003e40008000808 */
.L_x_50:
[----:B------:R-:W-:Y:S05]  /*1450*/  BSYNC.RECONVERGENT B3 ;  /* 0x0000000000037941 */ /* 0x000fea0003800200 */
.L_x_39:
        /* <DEDUP_REMOVED lines=9> */
[----:B-1-3--:R-:W-:-:S05]  /*14f0*/  IMAD.SHL.U32 R4, R2, 0x4, RZ ;  /* 0x0000000402047824 */ /* 0x00afca00078e00ff */
        /* <DEDUP_REMOVED lines=8> */
.L_x_51:
[----:B------:R-:W-:Y:S05]  /*1580*/  @P0 BRA `(.L_x_52) ;  /* 0x00000000000c0947 */ /* 0x000fea0003800000 */
[----:B------:R0:W-:Y:S01]  /*1590*/  UTMACMDFLUSH ;  /* 0x00000000000079b7 */ /* 0x0001e20000000000 */
[----:B------:R-:W-:Y:S05]  /*15a0*/  @P0 BRA `(.L_x_52) ;  /* 0x0000000000040947 */ /* 0x000fea0003800000 */
[----:B------:R-:W-:-:S04]  /*15b0*/  DEPBAR.LE SB0, 0x0 ;  /* 0x000080000000791a */ /* 0x000fc80000000000 */
.L_x_52:
[----:B------:R-:W-:Y:S05]  /*15c0*/  WARPSYNC.ALL ;  /* 0x0000000000007948 */ /* 0x000fea0003800000 */
[----:B------:R-:W-:Y:S01]  /*15d0*/  NOP ;  /* 0x0000000000007918 */ /* 0x000fe20000000000 */
[----:B--2---:R-:W-:Y:S01]  /*15e0*/  BAR.SYNC.DEFER_BLOCKING 0x0 ;  /* 0x0000000000007b1d */ /* 0x004fe20000010000 */
[----:B-1--45:R-:W-:Y:S01]  /*15f0*/  SHF.R.U32.HI R2, RZ, 0x5, R0 ;  /* 0x00000005ff027819 */ /* 0x032fe20000011600 */
[----:B------:R-:W-:Y:S01]  /*1600*/  UIADD3 UR12, UPT, UPT, UR8, 0x10010, URZ ;  /* 0x00010010080c7890 */ /* 0x000fe2000fffe0ff */
[----:B------:R-:W-:Y:S01]  /*1610*/  ISETP.GE.AND P0, PT, R10, 0x1, PT ;  /* 0x000000010a00780c */ /* 0x000fe20003f06270 */
[----:B------:R-:W-:Y:S01]  /*1620*/  USHF.L.U32 UR15, UR7, 0x7, URZ ;  /* 0x00000007070f7899 */ /* 0x000fe200080006ff */
[----:B------:R-:W-:Y:S01]  /*1630*/  R2UR UR22, R2 ;  /* 0x00000000021672ca */ /* 0x000fe200000e0000 */
[----:B------:R-:W-:Y:S01]  /*1640*/  VOTEU.ALL UP0, P3 ;  /* 0x0000000000ff7886 */ /* 0x000fe20001800000 */
[----:B------:R-:W-:Y:S01]  /*1650*/  UMOV UR4, 0x1 ;  /* 0x0000000100047882 */ /* 0x000fe20000000000 */
[----:B------:R-:W-:Y:S01]  /*1660*/  VOTEU.ALL UP1, P3 ;  /* 0x0000000000ff7886 */ /* 0x000fe20001820000 */
[----:B------:R-:W-:Y:S01]  /*1670*/  USHF.L.U32 UR18, UR9, 0x7, URZ ;  /* 0x0000000709127899 */ /* 0x000fe200080006ff */
[----:B------:R-:W-:Y:S01]  /*1680*/  BSSY.RECONVERGENT B3, `(.L_x_53) ;  /* 0x0000018000037945 */ /* 0x000fe20003800200 */
[----:B------:R-:W-:-:S04]  /*1690*/  @!UP0 UIADD3 UR10, UPT, UPT, -UR4, 0x100000, URZ ;  /* 0x00100000040a8890 */ /* 0x000fc8000fffe1ff */
[----:B------:R-:W-:Y:S02]  /*16a0*/  @!UP0 USHF.L.U32 UR11, UR10, 0xb, URZ ;  /* 0x0000000b0a0b8899 */ /* 0x000fe400080006ff */
[----:B------:R-:W-:Y:S02]  /*16b0*/  @!UP0 USHF.L.U32 UR10, UR10, 0x1, URZ ;  /* 0x000000010a0a8899 */ /* 0x000fe400080006ff */
[----:B------:R-:W-:-:S04]  /*16c0*/  @!UP0 UIADD3 UR4, UPT, UPT, -UR4, 0x100000, URZ ;  /* 0x0010000004048890 */ /* 0x000fc8000fffe1ff */
[----:B------:R-:W-:Y:S02]  /*16d0*/  @!UP0 USHF.L.U32 UR5, UR4, 0xb, URZ ;  /* 0x0000000b04058899 */ /* 0x000fe400080006ff */
[----:B------:R-:W-:Y:S01]  /*16e0*/  @!UP0 USHF.L.U32 UR4, UR4, 0x1, URZ ;  /* 0x0000000104048899 */ /* 0x000fe200080006ff */
[----:B------:R-:W-:Y:S01]  /*16f0*/  VOTEU.ALL UP0, P3 ;  /* 0x0000000000ff7886 */ /* 0x000fe20001800000 */
[----:B------:R-:W1:Y:S04]  /*1700*/  FENCE.VIEW.ASYNC.S ;  /* 0x00000000000073c6 */ /* 0x000e680000000000 */
[----:B-1----:R1:W2:Y:S06]  /*1710*/  @!UP0 SYNCS.EXCH.64 URZ, [UR8+0x10000], UR10 ;  /* 0x0100000a08ff85b2 */ /* 0x0022ac0008000100 */
[----:B------:R1:W2:Y:S02]  /*1720*/  @!UP1 SYNCS.EXCH.64 URZ, [UR8+0x10010], UR4 ;  /* 0x0100100408ff95b2 */ /* 0x0002a40008000100 */
[----:B--2---:R-:W-:Y:S06]  /*1730*/  BAR.SYNC.DEFER_BLOCKING 0x0 ;  /* 0x0000000000007b1d */ /* 0x004fec0000010000 */
[----:B------:R-:W-:Y:S05]  /*1740*/  @P3 BRA `(.L_x_54) ;  /* 0x00000000002c3947 */ /* 0x000fea0003800000 */
[----:B-1----:R-:W-:Y:S02]  /*1750*/  UMOV UR4, 0x1 ;  /* 0x0000000100047882 */ /* 0x002fe40000000000 */
[----:B------:R-:W-:-:S04]  /*1760*/  UIADD3 UR10, UPT, UPT, -UR4, 0x100000, URZ ;  /* 0x00100000040a7890 */ /* 0x000fc8000fffe1ff */
[----:B------:R-:W-:Y:S02]  /*1770*/  USHF.L.U32 UR11, UR10, 0xb, URZ ;  /* 0x0000000b0a0b7899 */ /* 0x000fe400080006ff */
[----:B------:R-:W-:Y:S02]  /*1780*/  USHF.L.U32 UR10, UR10, 0x1, URZ ;  /* 0x000000010a0a7899 */ /* 0x000fe400080006ff */
[----:B------:R-:W-:-:S04]  /*1790*/  UIADD3 UR4, UPT, UPT, -UR4, 0x100000, URZ ;  /* 0x0010000004047890 */ /* 0x000fc8000fffe1ff */
[----:B------:R-:W-:Y:S02]  /*17a0*/  USHF.L.U32 UR5, UR4, 0xb, URZ ;  /* 0x0000000b04057899 */ /* 0x000fe400080006ff */
[----:B------:R-:W-:Y:S01]  /*17b0*/  USHF.L.U32 UR4, UR4, 0x1, URZ ;  /* 0x0000000104047899 */ /* 0x000fe200080006ff */
[----:B------:R-:W1:Y:S03]  /*17c0*/  FENCE.VIEW.ASYNC.S ;  /* 0x00000000000073c6 */ /* 0x000e660000000000 */
[----:B-1----:R2:W4:Y:S08]  /*17d0*/  SYNCS.EXCH.64 URZ, [UR8+0x10008], UR10 ;  /* 0x0100080a08ff75b2 */ /* 0x0025300008000100 */
[----:B------:R2:W5:Y:S02]  /*17e0*/  SYNCS.EXCH.64 URZ, [UR8+0x10018], UR4 ;  /* 0x0100180408ff75b2 */ /* 0x0005640008000100 */
[----:B--2---:R-:W-:Y:S01]  /*17f0*/  NOP ;  /* 0x0000000000007918 */ /* 0x004fe20000000000 */
.L_x_54:
[----:B-1----:R-:W-:Y:S05]  /*1800*/  BSYNC.RECONVERGENT B3 ;  /* 0x0000000000037941 */ /* 0x002fea0003800200 */
.L_x_53:
[----:B------:R-:W-:Y:S05]  /*1810*/  @!P0 BRA `(.L_x_55) ;  /* 0x0000000800708947 */ /* 0x000fea0003800000 */
[----:B----45:R-:W-:Y:S01]  /*1820*/  BAR.SYNC.DEFER_BLOCKING 0x0 ;  /* 0x0000000000007b1d */ /* 0x030fe20000010000 */
[----:B------:R-:W-:Y:S01]  /*1830*/  @!P3 IMAD.MOV.U32 R2, RZ, RZ, 0x8000 ;  /* 0x00008000ff02b424 */ /* 0x000fe200078e00ff */
[----:B------:R-:W-:Y:S02]  /*1840*/  ELECT P1, URZ, PT ;  /* 0x0000000000ff782f */ /* 0x000fe40003820000 */
[----:B------:R-:W-:Y:S02]  /*1850*/  ELECT P0, URZ, PT ;  /* 0x0000000000ff782f */ /* 0x000fe40003800000 */
[C---:B------:R-:W-:Y:S01]  /*1860*/  ISETP.LT.U32.AND P1, PT, R68.reuse, 0x20, P1 ;  /* 0x000000204400780c */ /* 0x040fe20000f21070 */
[----:B------:R-:W-:Y:S01]  /*1870*/  UMOV UR11, UR15 ;  /* 0x0000000f000b7c82 */ /* 0x000fe20008000000 */
[----:B------:R-:W-:Y:S01]  /*1880*/  ISETP.LT.U32.AND P0, PT, R68, 0x20, P0 ;  /* 0x000000204400780c */ /* 0x000fe20000701070 */
[----:B------:R-:W-:-:S10]  /*1890*/  UIADD3 UR16, UPT, UPT, UR8, 0x8000, URZ ;  /* 0x0000800008107890 */ /* 0x000fd4000fffe0ff */
[----:B------:R-:W-:Y:S01]  /*18a0*/  VOTEU.ANY UP0, P1 ;  /* 0x0000000000ff7886 */ /* 0x000fe20000800100 */
[----:B------:R-:W-:Y:S01]  /*18b0*/  VOTEU.ANY UP2, P1 ;  /* 0x0000000000ff7886 */ /* 0x000fe20000840100 */
[----:B------:R-:W-:Y:S01]  /*18c0*/  VOTEU.ANY UP1, P0 ;  /* 0x0000000000ff7886 */ /* 0x000fe20000020100 */
[----:B------:R-:W-:Y:S01]  /*18d0*/  VOTEU.ANY UP3, P0 ;  /* 0x0000000000ff7886 */ /* 0x000fe20000060100 */
[----:B------:R1:W-:Y:S01]  /*18e0*/  @!P3 SYNCS.ARRIVE.TRANS64 RZ, [UR8+0x10000], R2 ;  /* 0x01000002ffffb9a7 */ /* 0x0003e20008000008 */
[----:B------:R2:W-:Y:S06]  /*18f0*/  MEMBAR.ALL.CTA ;  /* 0x0000000000007992 */ /* 0x0005ec0000008000 */
[----:B--2---:R-:W2:Y:S01]  /*1900*/  FENCE.VIEW.ASYNC.S ;  /* 0x00000000000073c6 */ /* 0x004ea20000000000 */
[----:B------:R-:W-:Y:S01]  /*1910*/  @UP0 UIADD3 UR9, UPT, UPT, UR8, 0x10000, URZ ;  /* 0x0001000008090890 */ /* 0x000fe2000fffe0ff */
[----:B------:R-:W-:Y:S01]  /*1920*/  @UP0 UMOV UR10, URZ ;  /* 0x000000ff000a0c82 */ /* 0x000fe20008000000 */
[----:B------:R-:W-:Y:S01]  /*1930*/  @UP1 UIADD3 UR17, UPT, UPT, UR8, 0x10000, URZ ;  /* 0x0001000008111890 */ /* 0x000fe2000fffe0ff */
[----:B------:R-:W-:Y:S01]  /*1940*/  @UP1 UMOV UR19, URZ ;  /* 0x000000ff00131c82 */ /* 0x000fe20008000000 */
[----:B------:R-:W-:Y:S01]  /*1950*/  UISETP.NE.U32.AND UP0, UPT, UR22, URZ, UPT ;  /* 0x000000ff1600728c */ /* 0x000fe2000bf05070 */
[----:B--2---:R-:W-:Y:S06]  /*1960*/  BAR.SYNC.DEFER_BLOCKING 0x0 ;  /* 0x0000000000007b1d */ /* 0x004fec0000010000 */
[----:B------:R1:W-:Y:S02]  /*1970*/  @UP2 UTMALDG.2D [UR8], [UR24] ;  /* 0x00000008180025b4 */ /* 0x0003e40008008000 */
[----:B------:R-:W-:Y:S06]  /*1980*/  BAR.SYNC.DEFER_BLOCKING 0x0 ;  /* 0x0000000000007b1d */ /* 0x000fec0000010000 */
[----:B------:R1:W-:Y:S02]  /*1990*/  @UP3 UTMALDG.2D [UR16], [UR26] ;  /* 0x000000101a0035b4 */ /* 0x0003e40008008000 */
[----:B------:R-:W-:Y:S06]  /*19a0*/  BAR.SYNC.DEFER_BLOCKING 0x0 ;  /* 0x0000000000007b1d */ /* 0x000fec0000010000 */
[----:B------:R-:W2:Y:S02]  /*19b0*/  SYNCS.PHASECHK.TRANS64.TRYWAIT P0, [UR8+0x10000], RZ ;  /* 0x010000ffff0075a7 */ /* 0x000ea40008001108 */
[----:B-12---:R-:W-:Y:S05]  /*19c0*/  @!P0 BRA `(.L_x_56) ;  /* 0x0000000c00e88947 */ /* 0x006fea0003800000 */
.L_x_70:
[----:B------:R-:W-:Y:S05]  /*19d0*/  BRA.U UP0, `(.L_x_57) ;  /* 0x0000000100747547 */ /* 0x000fea000b800000 */
[----:B------:R-:W-:Y:S02]  /*19e0*/  USHF.R.U32.HI UR6, URZ, 0x4, UR8 ;  /* 0x00000004ff067899 */ /* 0x000fe40008011608 */
[----:B------:R-:W-:Y:S02]  /*19f0*/  USHF.R.U32.HI UR10, URZ, 0x4, UR16 ;  /* 0x00000004ff0a7899 */ /* 0x000fe40008011610 */
[----:B------:R-:W-:Y:S02]  /*1a00*/  USGXT.U32 UR6, UR6, 0xe ;  /* 0x0000000e0606789a */ /* 0x000fe40008000000 */
[----:B------:R-:W-:Y:S02]  /*1a10*/  USGXT.U32 UR10, UR10, 0xe ;  /* 0x0000000e0a0a789a */ /* 0x000fe40008000000 */
[----:B------:R-:W-:Y:S02]  /*1a20*/  UIADD3 UR32, UP0, UPT, UR6, 0x2, URZ ;  /* 0x0000000206207890 */ /* 0x000fe4000ff1e0ff */
[----:B------:R-:W-:Y:S01]  /*1a30*/  UIADD3 UR34, UP1, UPT, UR10, 0x100, URZ ;  /* 0x000001000a227890 */ /* 0x000fe2000ff3e0ff */
[----:B------:R-:W-:Y:S01]  /*1a40*/  UMOV UR4, URZ ;  /* 0x000000ff00047c82 */ /* 0x000fe20008000000 */
[----:B------:R-:W-:Y:S01]  /*1a50*/  UMOV UR5, URZ ;  /* 0x000000ff00057c82 */ /* 0x000fe20008000000 */
[----:B------:R-:W-:-:S02]  /*1a60*/  UIADD3.X UR33, UPT, UPT, UR4, 0x40004040, URZ, UP0, !UPT ;  /* 0x4000404004217890 */ /* 0x000fc400087fe4ff */
[----:B------:R-:W-:Y:S02]  /*1a70*/  UIADD3.X UR35, UPT, UPT, UR5, 0x40004040, URZ, UP1, !UPT ;  /* 0x4000404005237890 */ /* 0x000fe40008ffe4ff */
[----:B------:R-:W-:Y:S02]  /*1a80*/  UIADD3.64 UR4, UPT, UPT, UR32, 0x2, URZ ;  /* 0x0000000220047897 */ /* 0x000fe4000fffe0ff */
[----:B------:R-:W-:Y:S02]  /*1a90*/  UIADD3.64 UR16, UPT, UPT, UR34, 0x100, URZ ;  /* 0x0000010022107897 */ /* 0x000fe4000fffe0ff */
[----:B------:R-:W-:Y:S02]  /*1aa0*/  UIADD3.64 UR28, UPT, UPT, UR32, 0x4, URZ ;  /* 0x00000004201c7897 */ /* 0x000fe4000fffe0ff */
[----:B------:R-:W-:Y:S01]  /*1ab0*/  UIADD3.64 UR30, UPT, UPT, UR34, 0x200, URZ ;  /* 0x00000200221e7897 */ /* 0x000fe2000fffe0ff */
[----:B------:R-:W-:Y:S01]  /*1ac0*/  UMOV UR36, 0x0 ;  /* 0x0000000000247882 */ /* 0x000fe20000000000 */
[----:B------:R-:W-:Y:S01]  /*1ad0*/  UMOV UR37, 0x8210010 ;  /* 0x0821001000257882 */ /* 0x000fe20000000000 */
[----:B------:R-:W-:Y:S01]  /*1ae0*/  UMOV UR7, 0x40004040 ;  /* 0x4000404000077882 */ /* 0x000fe20000000000 */
[----:B------:R-:W-:Y:S01]  /*1af0*/  UMOV UR11, 0x40004040 ;  /* 0x40004040000b7882 */ /* 0x000fe20000000000 */
[----:B------:R-:W-:Y:S01]  /*1b00*/  UMOV UR38, 0x0 ;  /* 0x0000000000267882 */ /* 0x000fe20000000000 */
[----:B------:R-:W-:Y:S01]  /*1b10*/  UMOV UR39, 0x8210010 ;  /* 0x0821001000277882 */ /* 0x000fe20000000000 */
[----:B------:R-:W-:Y:S01]  /*1b20*/  UMOV UR40, 0x0 ;  /* 0x0000000000287882 */ /* 0x000fe20000000000 */
[----:B------:R-:W-:Y:S01]  /*1b30*/  UMOV UR41, 0x8210010 ;  /* 0x0821001000297882 */ /* 0x000fe20000000000 */
[----:B------:R1:W-:Y:S01]  /*1b40*/  UTCQMMA gdesc[UR6], gdesc[UR10], tmem[UR23], tmem[UR36], idesc[UR37], !UPT ;  /* 0x00ff240a060075ea */ /* 0x0003e2000f800317 */
[----:B------:R-:W-:Y:S01]  /*1b50*/  UMOV UR42, 0x0 ;  /* 0x00000000002a7882 */ /* 0x000fe20000000000 */
[----:B------:R-:W-:Y:S01]  /*1b60*/  UMOV UR43, 0x8210010 ;  /* 0x08210010002b7882 */ /* 0x000fe20000000000 */
[----:B------:R1:W-:Y:S01]  /*1b70*/  UTCQMMA gdesc[UR32], gdesc[UR34], tmem[UR23], tmem[UR38], idesc[UR39], UPT ;  /* 0x00ff2622200075ea */ /* 0x0003e2000b800317 */
[----:B------:R1:W-:Y:S01]  /*1b80*/  UTCQMMA gdesc[UR4], gdesc[UR16], tmem[UR23], tmem[UR40], idesc[UR41], UPT ;  /* 0x00ff2810040075ea */ /* 0x0003e2000b800317 */
[----:B------:R1:W-:Y:S01]  /*1b90*/  UTCQMMA gdesc[UR28], gdesc[UR30], tmem[UR23], tmem[UR42], idesc[UR43], UPT ;  /* 0x00ff2a1e1c0075ea */ /* 0x0003e2000b800317 */
[----:B------:R-:W-:Y:S01]  /*1ba0*/  NOP ;  /* 0x0000000000007918 */ /* 0x000fe20000000000 */
.L_x_57:
[----:B------:R-:W-:Y:S01]  /*1bb0*/  ELECT P0, URZ, PT ;  /* 0x0000000000ff782f */ /* 0x000fe20003800000 */
[----:B-1----:R-:W-:Y:S01]  /*1bc0*/  UMOV UR4, UR12 ;  /* 0x0000000c00047c82 */ /* 0x002fe20008000000 */
[----:B------:R-:W-:Y:S02]  /*1bd0*/  UMOV UR5, URZ ;  /* 0x000000ff00057c82 */ /* 0x000fe40008000000 */
[----:B------:R-:W-:-:S13]  /*1be0*/  ISETP.LT.U32.AND P0, PT, R68, 0x20, P0 ;  /* 0x000000204400780c */ /* 0x000fda0000701070 */
[----:B------:R-:W-:Y:S01]  /*1bf0*/  VOTEU.ANY UP0, P0 ;  /* 0x0000000000ff7886 */ /* 0x000fe20000000100 */
[----:B------:R-:W-:Y:S01]  /*1c00*/  VOTEU.ANY UP1, P0 ;  /* 0x0000000000ff7886 */ /* 0x000fe20000020100 */
[----:B------:R-:W-:-:S03]  /*1c10*/  ISETP.GE.U32.AND P0, PT, R10, 0x81, PT ;  /* 0x000000810a00780c */ /* 0x000fc60003f06070 */
[----:B------:R-:W-:Y:S02]  /*1c20*/  @UP0 UMOV UR4, UR4 ;  /* 0x0000000400040c82 */ /* 0x000fe40008000000 */
[----:B------:R1:W-:Y:S01]  /*1c30*/  @UP1 UTCBAR [UR4], URZ ;  /* 0x000000ff040013e9 */ /* 0x0003e200080000ff */
[----:B------:R-:W-:Y:S06]  /*1c40*/  BAR.SYNC.DEFER_BLOCKING 0x0 ;  /* 0x0000000000007b1d */ /* 0x000fec0000010000 */
[----:B------:R-:W2:Y:S02]  /*1c50*/  SYNCS.PHASECHK.TRANS64.TRYWAIT P1, [UR8+0x10010], RZ ;  /* 0x010010ffff0075a7 */ /* 0x000ea40008021108 */
[----:B-12---:R-:W-:Y:S05]  /*1c60*/  @!P1 BRA `(.L_x_58) ;  /* 0x0000000c004c9947 */ /* 0x006fea0003800000 */
.L_x_71:
[----:B------:R-:W-:Y:S01]  /*1c70*/  UMOV UR4, URZ ;  /* 0x000000ff00047c82 */ /* 0x000fe20008000000 */
[----:B------:R-:W-:Y:S05]  /*1c80*/  @!P0 BRA `(.L_x_55) ;  /* 0x0000000400548947 */ /* 0x000fea0003800000 */
[----:B------:R-:W1:Y:S01]  /*1c90*/  LDCU UR29, c[0x0][0x3a0] ;  /* 0x00007400ff1d77ac */ /* 0x000e620008000800 */
[----:B------:R-:W-:Y:S01]  /*1ca0*/  UMOV UR9, 0x1 ;  /* 0x0000000100097882 */ /* 0x000fe20000000000 */
[----:B------:R-:W-:-:S05]  /*1cb0*/  UMOV UR14, 0x80 ;  /* 0x00000080000e7882 */ /* 0x000fca0000000000 */
.L_x_62:
[----:B------:R-:W-:Y:S01]  /*1cc0*/  BAR.SYNC.DEFER_BLOCKING 0x0 ;  /* 0x0000000000007b1d */ /* 0x000fe20000010000 */
[----:B------:R-:W-:Y:S01]  /*1cd0*/  ULEA UR28, UR9, UR8, 0x3 ;  /* 0x00000008091c7291 */ /* 0x000fe2000f8e18ff */
[----:B------:R-:W-:Y:S01]  /*1ce0*/  @!P3 IMAD.MOV.U32 R2, RZ, RZ, 0x8000 ;  /* 0x00008000ff02b424 */ /* 0x000fe200078e00ff */
[----:B------:R-:W-:Y:S01]  /*1cf0*/  ELECT P1, URZ, PT ;  /* 0x0000000000ff782f */ /* 0x000fe20003820000 */
[----:B------:R-:W-:-:S03]  /*1d00*/  ULEA UR12, UR9, UR8, 0xe ;  /* 0x00000008090c7291 */ /* 0x000fc6000f8e70ff */
[----:B------:R-:W-:Y:S02]  /*1d10*/  ISETP.LT.U32.AND P1, PT, R68, 0x20, P1 ;  /* 0x000000204400780c */ /* 0x000fe40000f21070 */
[----:B------:R-:W-:Y:S01]  /*1d20*/  ELECT P0, URZ, PT ;  /* 0x0000000000ff782f */ /* 0x000fe20003800000 */
[----:B------:R-:W-:-:S03]  /*1d30*/  UIADD3 UR16, UPT, UPT, UR12, 0x8000, URZ ;  /* 0x000080000c107890 */ /* 0x000fc6000fffe0ff */
[----:B------:R-:W-:Y:S01]  /*1d40*/  ISETP.LT.U32.AND P0, PT, R68, 0x20, P0 ;  /* 0x000000204400780c */ /* 0x000fe20000701070 */
[----:B------:R-:W-:Y:S01]  /*1d50*/  UMOV UR19, UR14 ;  /* 0x0000000e00137c82 */ /* 0x000fe20008000000 */
[----:B------:R-:W-:-:S05]  /*1d60*/  USHF.L.U32 UR5, UR4, 0x1f, URZ ;  /* 0x0000001f04057899 */ /* 0x000fca00080006ff */
[----:B------:R-:W-:Y:S01]  /*1d70*/  VOTEU.ANY UP0, P1 ;  /* 0x0000000000ff7886 */ /* 0x000fe20000800100 */
[----:B------:R2:W-:Y:S01]  /*1d80*/  @!P3 SYNCS.ARRIVE.TRANS64 RZ, [UR28+0x10000], R2 ;  /* 0x01000002ffffb9a7 */ /* 0x0005e2000800001c */
[----:B------:R4:W-:Y:S06]  /*1d90*/  MEMBAR.ALL.CTA ;  /* 0x0000000000007992 */ /* 0x0009ec0000008000 */
[----:B----4-:R-:W4:Y:S01]  /*1da0*/  FENCE.VIEW.ASYNC.S ;  /* 0x00000000000073c6 */ /* 0x010f220000000000 */
[----:B------:R-:W-:Y:S01]  /*1db0*/  @UP0 UIADD3 UR13, UPT, UPT, UR28, 0x10000, URZ ;  /* 0x000100001c0d0890 */ /* 0x000fe2000fffe0ff */
[----:B----4-:R-:W-:Y:S01]  /*1dc0*/  VOTEU.ANY UP0, P1 ;  /* 0x0000000000ff7886 */ /* 0x010fe20000800100 */
[----:B------:R-:W-:Y:S01]  /*1dd0*/  VOTEU.ANY UP1, P0 ;  /* 0x0000000000ff7886 */ /* 0x000fe20000020100 */
[----:B--2---:R-:W-:-:S04]  /*1de0*/  IMAD.U32 R2, RZ, RZ, UR5 ;  /* 0x00000005ff027e24 */ /* 0x004fc8000f8e00ff */
[----:B------:R-:W-:Y:S01]  /*1df0*/  @UP1 UIADD3 UR17, UPT, UPT, UR28, 0x10000, URZ ;  /* 0x000100001c111890 */ /* 0x000fe2000fffe0ff */
[----:B------:R-:W-:Y:S01]  /*1e00*/  VOTEU.ANY UP1, P0 ;  /* 0x0000000000ff7886 */ /* 0x000fe20000020100 */
[----:B------:R-:W-:Y:S06]  /*1e10*/  BAR.SYNC.DEFER_BLOCKING 0x0 ;  /* 0x0000000000007b1d */ /* 0x000fec0000010000 */
[----:B------:R2:W-:Y:S01]  /*1e20*/  @UP0 UTMALDG.2D [UR12], [UR24] ;  /* 0x0000000c180005b4 */ /* 0x0005e20008008000 */
[----:B------:R-:W-:Y:S01]  /*1e30*/  UISETP.NE.U32.AND UP0, UPT, UR22, URZ, UPT ;  /* 0x000000ff1600728c */ /* 0x000fe2000bf05070 */
[----:B------:R-:W-:Y:S06]  /*1e40*/  BAR.SYNC.DEFER_BLOCKING 0x0 ;  /* 0x0000000000007b1d */ /* 0x000fec0000010000 */
[----:B------:R2:W-:Y:S02]  /*1e50*/  @UP1 UTMALDG.2D [UR16], [UR26] ;  /* 0x000000101a0015b4 */ /* 0x0005e40008008000 */
[----:B------:R-:W-:Y:S06]  /*1e60*/  BAR.SYNC.DEFER_BLOCKING 0x0 ;  /* 0x0000000000007b1d */ /* 0x000fec0000010000 */
[----:B------:R-:W4:Y:S02]  /*1e70*/  SYNCS.PHASECHK.TRANS64.TRYWAIT P0, [UR28+0x10000], R2 ;  /* 0x01000002ff0075a7 */ /* 0x000f24000800111c */
[----:B--2-4-:R-:W-:Y:S05]  /*1e80*/  @!P0 BRA `(.L_x_59) ;  /* 0x0000000800d08947 */ /* 0x014fea0003800000 */
.L_x_72:
        /* <DEDUP_REMOVED lines=11> */
[----:B------:R-:W-:Y:S02]  /*1f40*/  UIADD3 UR6, UP0, UPT, UR16, 0x2, URZ ;  /* 0x0000000210067890 */ /* 0x000fe4000ff1e0ff */
[----:B------:R-:W-:Y:S02]  /*1f50*/  UIADD3 UR32, UP1, UPT, UR30, 0x100, URZ ;  /* 0x000001001e207890 */ /* 0x000fe4000ff3e0ff */
[----:B------:R-:W-:Y:S02]  /*1f60*/  UIADD3 UR34, UP2, UPT, UR16, 0x4, URZ ;  /* 0x0000000410227890 */ /* 0x000fe4000ff5e0ff */
[----:B------:R-:W-:Y:S02]  /*1f70*/  UIADD3 UR36, UP3, UPT, UR30, 0x200, URZ ;  /* 0x000002001e247890 */ /* 0x000fe4000ff7e0ff */
[----:B------:R-:W-:-:S02]  /*1f80*/  UIADD3.X UR7, UPT, UPT, UR17, URZ, URZ, UP0, !UPT ;  /* 0x000000ff11077290 */ /* 0x000fc400087fe4ff */
[----:B------:R-:W-:Y:S02]  /*1f90*/  UIADD3.X UR33, UPT, UPT, UR31, URZ, URZ, UP1, !UPT ;  /* 0x000000ff1f217290 */ /* 0x000fe40008ffe4ff */
[----:B------:R-:W-:Y:S02]  /*1fa0*/  UIADD3.X UR35, UPT, UPT, UR17, URZ, URZ, UP2, !UPT ;  /* 0x000000ff11237290 */ /* 0x000fe400097fe4ff */
[----:B------:R-:W-:Y:S01]  /*1fb0*/  UIADD3.X UR37, UPT, UPT, UR31, URZ, URZ, UP3, !UPT ;  /* 0x000000ff1f257290 */ /* 0x000fe20009ffe4ff */
        /* <DEDUP_REMOVED lines=8> */
[----:B------:R2:W-:Y:S01]  /*2040*/  UTCQMMA gdesc[UR10], gdesc[UR12], tmem[UR23], tmem[UR38], idesc[UR39], UPT ;  /* 0x00ff260c0a0075ea */ /* 0x0005e2000b800317 */
[----:B------:R-:W-:Y:S01]  /*2050*/  UMOV UR44, 0x0 ;  /* 0x00000000002c7882 */ /* 0x000fe20000000000 */
[----:B------:R-:W-:Y:S01]  /*2060*/  UMOV UR45, 0x8210010 ;  /* 0x08210010002d7882 */ /* 0x000fe20000000000 */
[----:B------:R2:W-:Y:S01]  /*2070*/  UTCQMMA gdesc[UR16], gdesc[UR30], tmem[UR23], tmem[UR40], idesc[UR41], UPT ;  /* 0x00ff281e100075ea */ /* 0x0005e2000b800317 */
[----:B------:R2:W-:Y:S01]  /*2080*/  UTCQMMA gdesc[UR6], gdesc[UR32], tmem[UR23], tmem[UR42], idesc[UR43], UPT ;  /* 0x00ff2a20060075ea */ /* 0x0005e2000b800317 */
[----:B------:R2:W-:Y:S01]  /*2090*/  UTCQMMA gdesc[UR34], gdesc[UR36], tmem[UR23], tmem[UR44], idesc[UR45], UPT ;  /* 0x00ff2c24220075ea */ /* 0x0005e2000b800317 */
[----:B------:R-:W-:Y:S01]  /*20a0*/  NOP ;  /* 0x0000000000007918 */ /* 0x000fe20000000000 */
.L_x_60:
[----:B------:R-:W-:Y:S01]  /*20b0*/  ELECT P0, URZ, PT ;  /* 0x0000000000ff782f */ /* 0x000fe20003800000 */
[----:B--2---:R-:W-:-:S03]  /*20c0*/  UIADD3 UR6, UPT, UPT, UR28, 0x10010, URZ ;  /* 0x000100101c067890 */ /* 0x004fc6000fffe0ff */
[----:B------:R-:W-:Y:S01]  /*20d0*/  ISETP.LT.U32.AND P0, PT, R68, 0x20, P0 ;  /* 0x000000204400780c */ /* 0x000fe20000701070 */
[----:B------:R-:W-:-:S12]  /*20e0*/  UMOV UR7, URZ ;  /* 0x000000ff00077c82 */ /* 0x000fd80008000000 */
[----:B------:R-:W-:Y:S01]  /*20f0*/  VOTEU.ANY UP0, P0 ;  /* 0x0000000000ff7886 */ /* 0x000fe20000000100 */
[----:B------:R-:W-:-:S04]  /*2100*/  VOTEU.ANY UP1, P0 ;  /* 0x0000000000ff7886 */ /* 0x000fc80000020100 */
[----:B------:R-:W-:Y:S02]  /*2110*/  @UP0 UMOV UR6, UR6 ;  /* 0x0000000600060c82 */ /* 0x000fe40008000000 */
[----:B------:R2:W-:Y:S01]  /*2120*/  @UP1 UTCBAR [UR6], URZ ;  /* 0x000000ff060013e9 */ /* 0x0005e200080000ff */
[----:B------:R-:W-:Y:S06]  /*2130*/  BAR.SYNC.DEFER_BLOCKING 0x0 ;  /* 0x0000000000007b1d */ /* 0x000fec0000010000 */
[----:B------:R-:W4:Y:S02]  /*2140*/  SYNCS.PHASECHK.TRANS64.TRYWAIT P0, [UR28+0x10010], R2 ;  /* 0x01001002ff0075a7 */ /* 0x000f24000800111c */
[----:B--2-4-:R-:W-:Y:S05]  /*2150*/  @!P0 BRA `(.L_x_61) ;  /* 0x0000000800288947 */ /* 0x014fea0003800000 */
.L_x_73:
[----:B------:R-:W-:Y:S02]  /*2160*/  UIADD3 UR9, UPT, UPT, UR9, 0x1, URZ ;  /* 0x0000000109097890 */ /* 0x000fe4000fffe0ff */
[----:B------:R-:W-:Y:S02]  /*2170*/  UIADD3 UR14, UPT, UPT, UR14, 0x80, URZ ;  /* 0x000000800e0e7890 */ /* 0x000fe4000fffe0ff */
[----:B------:R-:W-:-:S04]  /*2180*/  UISETP.NE.U32.AND UP0, UPT, UR9, 0x2, UPT ;  /* 0x000000020900788c */ /* 0x000fc8000bf05070 */
[----:B------:R-:W-:Y:S02]  /*2190*/  USEL UR5, URZ, 0x1, UP0 ;  /* 0x00000001ff057887 */ /* 0x000fe40008000000 */
[----:B------:R-:W-:Y:S02]  /*21a0*/  USEL UR9, UR9, URZ, UP0 ;  /* 0x000000ff09097287 */ /* 0x000fe40008000000 */
[----:B-1----:R-:W-:Y:S02]  /*21b0*/  UISETP.GE.AND UP0, UPT, UR14, UR29, UPT ;  /* 0x0000001d0e00728c */ /* 0x002fe4000bf06270 */
[----:B------:R-:W-:-:S07]  /*21c0*/  ULOP3.LUT UR4, UR4, UR5, URZ, 0x3c, !UPT ;  /* 0x0000000504047292 */ /* 0x000fce000f8e3cff */
[----:B------:R-:W-:Y:S05]  /*21d0*/  BRA.U !UP0, `(.L_x_62) ;  /* 0xfffffff908b87547 */ /* 0x000fea000b83ffff */
.L_x_55:
[----:B----45:R-:W-:Y:S06]  /*21e0*/  BAR.SYNC.DEFER_BLOCKING 0x0 ;  /* 0x0000000000007b1d */ /* 0x030fec0000010000 */
[----:B------:R-:W-:Y:S04]  /*21f0*/  BSSY.RECONVERGENT B3, `(.L_x_63) ;  /* 0x0000004000037945 */ /* 0x000fe80003800200 */
[----:B------:R-:W-:Y:S05]  /*2200*/  @P3 BRA `(.L_x_64) ;  /* 0x0000000000083947 */ /* 0x000fea0003800000 */
[----:B------:R-:W1:Y:S02]  /*2210*/  SYNCS.CCTL.IV [UR8+0x10000] ;  /* 0x01000000ff0079b1 */ /* 0x000e640008000008 */
[----:B-1----:R-:W1:Y:S02]  /*2220*/  SYNCS.CCTL.IV [UR8+0x10010] ;  /* 0x01001000ff0079b1 */ /* 0x002e640008000008 */
.L_x_64:
[----:B------:R-:W-:Y:S05]  /*2230*/  BSYNC.RECONVERGENT B3 ;  /* 0x0000000000037941 */ /* 0x000fea0003800200 */
.L_x_63:
[----:B-1----:R-:W-:Y:S06]  /*2240*/  BAR.SYNC.DEFER_BLOCKING 0x0 ;  /* 0x0000000000007b1d */ /* 0x002fec0000010000 */
[----:B------:R-:W-:Y:S04]  /*2250*/  BSSY.RECONVERGENT B3, `(.L_x_65) ;  /* 0x0000004000037945 */ /* 0x000fe80003800200 */
[----:B------:R-:W-:Y:S05]  /*2260*/  @P3 BRA `(.L_x_66) ;  /* 0x0000000000083947 */ /* 0x000fea0003800000 */
[----:B------:R-:W1:Y:S02]  /*2270*/  SYNCS.CCTL.IV [UR8+0x10008] ;  /* 0x01000800ff0079b1 */ /* 0x000e640008000008 */
[----:B-1----:R-:W1:Y:S02]  /*2280*/  SYNCS.CCTL.IV [UR8+0x10018] ;  /* 0x01001800ff0079b1 */ /* 0x002e640008000008 */
.L_x_66:
[----:B------:R-:W-:Y:S05]  /*2290*/  BSYNC.RECONVERGENT B3 ;  /* 0x0000000000037941 */ /* 0x000fea0003800200 */
.L_x_65:
[----:B------:R-:W-:Y:S01]  /*22a0*/  USHF.L.U32 UR4, UR22, 0x15, URZ ;  /* 0x0000001516047899 */ /* 0x000fe200080006ff */
[C---:B------:R-:W-:Y:S01]  /*22b0*/  IMAD.SHL.U32 R2, R0.reuse, 0x10, RZ ;  /* 0x0000001000027824 */ /* 0x040fe200078e00ff */
[----:B------:R-:W-:Y:S01]  /*22c0*/  USHF.L.U32 UR22, UR22, 0x4, URZ ;  /* 0x0000000416167899 */ /* 0x000fe200080006ff */
[----:B------:R-:W-:Y:S01]  /*22d0*/  SHF.R.U32.HI R3, RZ, 0x1, R0 ;  /* 0x00000001ff037819 */ /* 0x000fe20000011600 */
[----:B------:R-:W-:Y:S01]  /*22e0*/  ULOP3.LUT UR4, UR4, 0x600000, URZ, 0xc0, !UPT ;  /* 0x0060000004047892 */ /* 0x000fe2000f8ec0ff */
[----:B------:R-:W-:Y:S01]  /*22f0*/  IMAD.SHL.U32 R0, R0, 0x80, RZ ;  /* 0x0000008000007824 */ /* 0x000fe200078e00ff */
[----:B------:R-:W-:Y:S01]  /*2300*/  ULOP3.LUT UR22, UR22, 0x40, URZ, 0xc0, !UPT ;  /* 0x0000004016167892 */ /* 0x000fe2000f8ec0ff */
[----:B------:R-:W-:Y:S02]  /*2310*/  LOP3.LUT R2, R2, 0x70, RZ, 0xc0, !PT ;  /* 0x0000007002027812 */ /* 0x000fe400078ec0ff */
[----:B------:R-:W-:Y:S01]  /*2320*/  ELECT P0, URZ, PT ;  /* 0x0000000000ff782f */ /* 0x000fe20003800000 */
[----:B------:R-:W-:Y:S01]  /*2330*/  UIADD3 UR4, UPT, UPT, UR22, UR4, UR23 ;  /* 0x0000000416047290 */ /* 0x000fe2000fffe017 */
[----:B------:R-:W-:Y:S01]  /*2340*/  LOP3.LUT R3, R2, 0x40, R3, 0x78, !PT ;  /* 0x0000004002037812 */ /* 0x000fe200078e7803 */
[----:B------:R-:W-:Y:S01]  /*2350*/  UMOV UR9, UR18 ;  /* 0x0000001200097c82 */ /* 0x000fe20008000000 */
[----:B------:R-:W-:Y:S01]  /*2360*/  ISETP.LT.U32.AND P0, PT, R68, 0x20, P0 ;  /* 0x000000204400780c */ /* 0x000fe20000701070 */
[----:B------:R-:W-:Y:S01]  /*2370*/  UMOV UR10, UR15 ;  /* 0x0000000f000a7c82 */ /* 0x000fe20008000000 */
[----:B------:R-:W-:-:S04]  /*2380*/  LOP3.LUT R0, R3, 0x3f80, R0, 0xf8, !PT ;  /* 0x00003f8003007812 */ /* 0x000fc800078ef800 */
[----:B---3--:R-:W2:Y:S01]  /*2390*/  LDTM.x64 R4, tmem[UR4] ;  /* 0x00000004000479ee */ /* 0x008ea20008340000 */
[C---:B------:R-:W-:Y:S01]  /*23a0*/  LOP3.LUT R2, R0.reuse, 0x10, RZ, 0x3c, !PT ;  /* 0x0000001000027812 */ /* 0x040fe200078e3cff */
[----:B------:R-:W-:Y:S01]  /*23b0*/  NOP ;  /* 0x0000000000007918 */ /* 0x000fe20000000000 */
[----:B------:R-:W-:-:S04]  /*23c0*/  LOP3.LUT R3, R0, 0x20, RZ, 0x3c, !PT ;  /* 0x0000002000037812 */ /* 0x000fc800078e3cff */
[----:B--2---:R-:W-:Y:S01]  /*23d0*/  VOTEU.ANY UP1, P0 ;  /* 0x0000000000ff7886 */ /* 0x004fe20000020100 */
[----:B------:R-:W-:Y:S01]  /*23e0*/  VOTEU.ANY UP0, P0 ;  /* 0x0000000000ff7886 */ /* 0x000fe20000000100 */
[----:B------:R-:W-:Y:S02]  /*23f0*/  F2FP.SATFINITE.E4M3.F32.PACK_AB_MERGE_C R6, R7, R6, RZ ;  /* 0x000000060706723e */ /* 0x000fe400048070ff */
[----:B------:R-:W-:Y:S02]  /*2400*/  F2FP.SATFINITE.E4M3.F32.PACK_AB_MERGE_C R10, R11, R10, RZ ;  /* 0x0000000a0b0a723e */ /* 0x000fe400048070ff */
[----:B------:R-:W-:Y:S02]  /*2410*/  F2FP.SATFINITE.E4M3.F32.PACK_AB_MERGE_C R14, R15, R14, RZ ;  /* 0x0000000e0f0e723e */ /* 0x000fe400048070ff */
[----:B------:R-:W-:Y:S02]  /*2420*/  F2FP.SATFINITE.E4M3.F32.PACK_AB_MERGE_C R7, R19, R18, RZ ;  /* 0x000000121307723e */ /* 0x000fe400048070ff */
[----:B------:R-:W-:-:S02]  /*2430*/  F2FP.SATFINITE.E4M3.F32.PACK_AB_MERGE_C R22, R23, R22, RZ ;  /* 0x000000161716723e */ /* 0x000fc400048070ff */
[----:B------:R-:W-:Y:S02]  /*2440*/  F2FP.SATFINITE.E4M3.F32.PACK_AB_MERGE_C R26, R27, R26, RZ ;  /* 0x0000001a1b1a723e */ /* 0x000fe400048070ff */
        /* <DEDUP_REMOVED lines=10> */
[----:B------:R-:W-:-:S02]  /*24f0*/  F2FP.SATFINITE.E4M3.F32.PACK_AB_MERGE_C R4, R5, R4, R6 ;  /* 0x000000040504723e */ /* 0x000fc40004807006 */
[----:B------:R-:W-:Y:S02]  /*2500*/  F2FP.SATFINITE.E4M3.F32.PACK_AB_MERGE_C R5, R9, R8, R10 ;  /* 0x000000080905723e */ /* 0x000fe4000480700a */
[----:B------:R-:W-:Y:S02]  /*2510*/  F2FP.SATFINITE.E4M3.F32.PACK_AB_MERGE_C R6, R13, R12, R14 ;  /* 0x0000000c0d06723e */ /* 0x000fe4000480700e */
[----:B------:R-:W-:Y:S02]  /*2520*/  F2FP.SATFINITE.E4M3.F32.PACK_AB_MERGE_C R7, R17, R16, R7 ;  /* 0x000000101107723e */ /* 0x000fe40004807007 */
[----:B------:R-:W-:Y:S02]  /*2530*/  F2FP.SATFINITE.E4M3.F32.PACK_AB_MERGE_C R20, R21, R20, R22 ;  /* 0x000000141514723e */ /* 0x000fe40004807016 */
[----:B------:R-:W-:Y:S01]  /*2540*/  F2FP.SATFINITE.E4M3.F32.PACK_AB_MERGE_C R21, R25, R24, R26 ;  /* 0x000000181915723e */ /* 0x000fe2000480701a */
[----:B-1----:R1:W-:Y:S01]  /*2550*/  STS.128 [R0+UR8], R4 ;  /* 0x0000000400007988 */ /* 0x0023e20008000c08 */
[----:B------:R-:W-:-:S02]  /*2560*/  F2FP.SATFINITE.E4M3.F32.PACK_AB_MERGE_C R22, R29, R28, R30 ;  /* 0x0000001c1d16723e */ /* 0x000fc4000480701e */
[----:B------:R-:W-:Y:S02]  /*2570*/  F2FP.SATFINITE.E4M3.F32.PACK_AB_MERGE_C R23, R33, R32, R34 ;  /* 0x000000202117723e */ /* 0x000fe40004807022 */
[----:B------:R-:W-:Y:S02]  /*2580*/  F2FP.SATFINITE.E4M3.F32.PACK_AB_MERGE_C R36, R37, R36, R38 ;  /* 0x000000242524723e */ /* 0x000fe40004807026 */
[----:B------:R-:W-:Y:S01]  /*2590*/  F2FP.SATFINITE.E4M3.F32.PACK_AB_MERGE_C R37, R41, R40, R42 ;  /* 0x000000282925723e */ /* 0x000fe2000480702a */
[----:B------:R1:W-:Y:S01]  /*25a0*/  STS.128 [R2+UR8], R20 ;  /* 0x0000001402007988 */ /* 0x0003e20008000c08 */
[----:B------:R-:W-:Y:S02]  /*25b0*/  F2FP.SATFINITE.E4M3.F32.PACK_AB_MERGE_C R38, R45, R44, R46 ;  /* 0x0000002c2d26723e */ /* 0x000fe4000480702e */
[----:B------:R-:W-:Y:S02]  /*25c0*/  F2FP.SATFINITE.E4M3.F32.PACK_AB_MERGE_C R39, R49, R48, R50 ;  /* 0x000000303127723e */ /* 0x000fe40004807032 */
[----:B------:R-:W-:-:S02]  /*25d0*/  F2FP.SATFINITE.E4M3.F32.PACK_AB_MERGE_C R52, R53, R52, R54 ;  /* 0x000000343534723e */ /* 0x000fc40004807036 */
[----:B------:R-:W-:Y:S01]  /*25e0*/  F2FP.SATFINITE.E4M3.F32.PACK_AB_MERGE_C R53, R57, R56, R58 ;  /* 0x000000383935723e */ /* 0x000fe2000480703a */
[----:B------:R1:W-:Y:S01]  /*25f0*/  STS.128 [R3+UR8], R36 ;  /* 0x0000002403007988 */ /* 0x0003e20008000c08 */
[----:B------:R-:W-:Y:S02]  /*2600*/  F2FP.SATFINITE.E4M3.F32.PACK_AB_MERGE_C R54, R61, R60, R62 ;  /* 0x0000003c3d36723e */ /* 0x000fe4000480703e */
[----:B------:R-:W-:Y:S02]  /*2610*/  F2FP.SATFINITE.E4M3.F32.PACK_AB_MERGE_C R55, R65, R64, R66 ;  /* 0x000000404137723e */ /* 0x000fe40004807042 */
[----:B------:R-:W-:-:S05]  /*2620*/  LOP3.LUT R8, R0, 0x30, RZ, 0x3c, !PT ;  /* 0x0000003000087812 */ /* 0x000fca00078e3cff */
[----:B------:R1:W-:Y:S01]  /*2630*/  STS.128 [R8+UR8], R52 ;  /* 0x0000003408007988 */ /* 0x0003e20008000c08 */
[----:B------:R2:W-:Y:S06]  /*2640*/  MEMBAR.ALL.CTA ;  /* 0x0000000000007992 */ /* 0x0005ec0000008000 */
[----:B--2---:R-:W2:Y:S02]  /*2650*/  FENCE.VIEW.ASYNC.S ;  /* 0x00000000000073c6 */ /* 0x004ea40000000000 */
[----:B--2---:R-:W-:Y:S06]  /*2660*/  BAR.SYNC.DEFER_BLOCKING 0x0 ;  /* 0x0000000000007b1d */ /* 0x004fec0000010000 */
[----:B------:R1:W-:Y:S01]  /*2670*/  @UP1 UTMASTG.2D [UR8], [UR20] ;  /* 0x00000008140013b5 */ /* 0x0003e20008008000 */
[----:B------:R0:W-:Y:S01]  /*2680*/  UTMACMDFLUSH ;  /* 0x00000000000079b7 */ /* 0x0001e20000000000 */
[----:B------:R-:W-:-:S04]  /*2690*/  DEPBAR.LE SB0, 0x0 ;  /* 0x000080000000791a */ /* 0x000fc80000000000 */
[----:B------:R-:W-:Y:S08]  /*26a0*/  BAR.SYNC.DEFER_BLOCKING 0x0 ;  /* 0x0000000000007b1d */ /* 0x000ff00000010000 */
[----:B------:R-:W-:Y:S06]  /*26b0*/  BAR.SYNC.DEFER_BLOCKING 0x0 ;  /* 0x0000000000007b1d */ /* 0x000fec0000010000 */
[----:B-1----:R-:W-:Y:S05]  /*26c0*/  @P2 BRA `(.L_x_67) ;  /* 0x0000000000a02947 */ /* 0x002fea0003800000 */
[----:B------:R-:W1:Y:S01]  /*26d0*/  S2UR UR5, SR_CgaCtaId ;  /* 0x00000000000579c3 */ /* 0x000e620000008800 */
[----:B------:R-:W-:Y:S01]  /*26e0*/  NOP ;  /* 0x0000000000007918 */ /* 0x000fe20000000000 */
[----:B------:R-:W-:Y:S01]  /*26f0*/  UMOV UR4, 0x50 ;  /* 0x0000005000047882 */ /* 0x000fe20000000000 */
[----:B------:R-:W-:Y:S02]  /*2700*/  IMAD.U32 R0, RZ, RZ, UR23 ;  /* 0x00000017ff007e24 */ /* 0x000fe4000f8e00ff */
[----:B------:R-:W-:Y:S02]  /*2710*/  IMAD.MOV.U32 R3, RZ, RZ, 0xf ;  /* 0x0000000fff037424 */ /* 0x000fe400078e00ff */
[----:B------:R-:W-:Y:S01]  /*2720*/  IMAD.MOV.U32 R7, RZ, RZ, 0x1 ;  /* 0x00000001ff077424 */ /* 0x000fe200078e00ff */
[----:B------:R-:W-:-:S04]  /*2730*/  LOP3.LUT R0, R0, 0xffff, RZ, 0xc0, !PT ;  /* 0x0000ffff00007812 */ /* 0x000fc800078ec0ff */
[----:B------:R-:W-:-:S05]  /*2740*/  SHF.R.U32.HI R0, RZ, 0x5, R0 ;  /* 0x00000005ff007819 */ /* 0x000fca0000011600 */
[----:B------:R-:W-:Y:S01]  /*2750*/  VIADD R2, R0, 0x10 ;  /* 0x0000001000027836 */ /* 0x000fe20000000000 */
[----:B------:R-:W-:Y:S01]  /*2760*/  SHF.L.U32 R0, R3, R0, RZ ;  /* 0x0000000003007219 */ /* 0x000fe200000006ff */
[----:B-1----:R-:W-:-:S03]  /*2770*/  ULEA UR6, UR5, UR4, 0x18 ;  /* 0x0000000405067291 */ /* 0x002fc6000f8ec0ff */
[----:B------:R-:W-:-:S04]  /*2780*/  SHF.L.U32 R3, R7, R2, RZ ;  /* 0x0000000207037219 */ /* 0x000fc800000006ff */
[----:B------:R-:W-:Y:S02]  /*2790*/  LOP3.LUT R0, R3, R0, RZ, 0xfc, !PT ;  /* 0x0000000003007212 */ /* 0x000fe400078efcff */
[----:B------:R-:W1:Y:S02]  /*27a0*/  LDS R5, [UR6] ;  /* 0x00000006ff057984 */ /* 0x000e640008000800 */
[C---:B------:R-:W-:Y:S02]  /*27b0*/  LOP3.LUT R2, R0.reuse, 0xffff, RZ, 0xc0, !PT ;  /* 0x0000ffff00027812 */ /* 0x040fe400078ec0ff */
[----:B-1----:R-:W-:-:S04]  /*27c0*/  LOP3.LUT R3, R0, 0xffff, R5, 0x80, !PT ;  /* 0x0000ffff00037812 */ /* 0x002fc800078e8005 */
[----:B------:R-:W-:-:S13]  /*27d0*/  ISETP.NE.AND P0, PT, R3, R2, PT ;  /* 0x000000020300720c */ /* 0x000fda0003f05270 */
[----:B------:R-:W-:Y:S05]  /*27e0*/  @P0 BRA `(.L_x_68) ;  /* 0x0000000000500947 */ /* 0x000fea0003800000 */
[----:B------:R-:W-:Y:S02]  /*27f0*/  SHF.R.U32.HI R5, RZ, 0x10, R5 ;  /* 0x00000010ff057819 */ /* 0x000fe40000011605 */
[----:B------:R-:W-:-:S04]  /*2800*/  SHF.R.U32.HI R2, RZ, 0x10, R0 ;  /* 0x00000010ff027819 */ /* 0x000fc80000011600 */
[----:B------:R-:W-:-:S04]  /*2810*/  LOP3.LUT R5, R5, R2, RZ, 0xc0, !PT ;  /* 0x0000000205057212 */ /* 0x000fc800078ec0ff */
[----:B------:R-:W-:-:S13]  /*2820*/  ISETP.NE.AND P0, PT, R5, R2, PT ;  /* 0x000000020500720c */ /* 0x000fda0003f05270 */
[----:B------:R-:W-:Y:S05]  /*2830*/  @P0 BRA `(.L_x_69) ;  /* 0x0000000000300947 */ /* 0x000fea0003800000 */
[----:B------:R-:W-:Y:S01]  /*2840*/  R2UR UR4, R0 ;  /* 0x00000000000472ca */ /* 0x000fe200000e0000 */
[----:B------:R-:W-:Y:S01]  /*2850*/  VOTEU.ANY UR5, UPT, PT ;  /* 0x0000000000057886 */ /* 0x000fe200038e0100 */
[----:B------:R-:W1:Y:S01]  /*2860*/  S2R R0, SR_LANEID ;  /* 0x0000000000007919 */ /* 0x000e620000000000 */
[----:B------:R-:W-:-:S10]  /*2870*/  UFLO.U32 UR5, UR5 ;  /* 0x00000005000572bd */ /* 0x000fd400080e0000 */
[----:B------:R-:W-:-:S06]  /*2880*/  ULOP3.LUT UR4, URZ, UR4, URZ, 0x33, !UPT ;  /* 0x00000004ff047292 */ /* 0x000fcc000f8e33ff */
[----:B------:R-:W-:-:S04]  /*2890*/  IMAD.U32 R2, RZ, RZ, UR4 ;  /* 0x00000004ff027e24 */ /* 0x000fc8000f8e00ff */
[----:B------:R-:W2:Y:S02]  /*28a0*/  REDUX UR7, R2 ;  /* 0x00000000020773c4 */ /* 0x000ea40000000000 */
[----:B------:R3:W-:Y:S01]  /*28b0*/  UTCATOMSWS.AND URZ, UR4 ;  /* 0x0000000400ff79e3 */ /* 0x0007e20008000000 */
[----:B-1----:R-:W-:Y:S01]  /*28c0*/  ISETP.EQ.U32.AND P0, PT, R0, UR5, PT ;  /* 0x0000000500007c0c */ /* 0x002fe2000bf02070 */
[----:B--2---:R-:W-:-:S12]  /*28d0*/  IMAD.U32 R0, RZ, RZ, UR7 ;  /* 0x00000007ff007e24 */ /* 0x004fd8000f8e00ff */
[----:B------:R3:W-:Y:S01]  /*28e0*/  @P0 ATOMS.AND RZ, [UR6], R0 ;  /* 0x00000000ffff098c */ /* 0x0007e2000a800006 */
[----:B------:R-:W-:Y:S05]  /*28f0*/  BRA `(.L_x_67) ;  /* 0x0000000000147947 */ /* 0x000fea0003800000 */
.L_x_69:
[----:B------:R-:W-:-:S07]  /*2900*/  MOV R2, 0x2920 ;  /* 0x0000292000027802 */ /* 0x000fce0000000f00 */
[----:B------:R-:W-:Y:S05]  /*2910*/  CALL.REL.NOINC `($__internal_0_$__cuda_sm10x_tcgen05_guardrail_trap_col_being_dealloced_not_returned_by_alloc) ;  /* 0x0000000000447944 */ /* 0x000fea0003c00000 */
[----:B------:R-:W-:Y:S05]  /*2920*/  BRA `(.L_x_67) ;  /* 0x0000000000087947 */ /* 0x000fea0003800000 */
.L_x_68:
[----:B------:R-:W-:-:S07]  /*2930*/  MOV R2, 0x2950 ;  /* 0x0000295000027802 */ /* 0x000fce0000000f00 */
[----:B------:R-:W-:Y:S05]  /*2940*/  CALL.REL.NOINC `($__internal_2_$__cuda_sm10x_tcgen05_guardrail_trap_unallocated_columns_being_dealloced) ;  /* 0x0000000000507944 */ /* 0x000fea0003c00000 */
.L_x_67:
[----:B------:R-:W-:Y:S01]  /*2950*/  NOP ;  /* 0x0000000000007918 */ /* 0x000fe20000000000 */
[----:B---3--:R-:W-:Y:S05]  /*2960*/  EXIT ;  /* 0x000000000000794d */ /* 0x008fea0003800000 */
.L_x_56:
[----:B------:R-:W1:Y:S02]  /*2970*/  SYNCS.PHASECHK.TRANS64.TRYWAIT P0, [UR8+0x10000], RZ ;  /* 0x010000ffff0075a7 */ /* 0x000e640008001108 */
[----:B-1----:R-:W-:Y:S05]  /*2980*/  @!P0 BRA `(.L_x_56) ;  /* 0xfffffffc00f88947 */ /* 0x002fea000383ffff */
[----:B------:R-:W-:Y:S05]  /*2990*/  BRA `(.L_x_70) ;  /* 0xfffffff0000c7947 */ /* 0x000fea000383ffff */
.L_x_58:
[----:B------:R-:W1:Y:S02]  /*29a0*/  SYNCS.PHASECHK.TRANS64.TRYWAIT P1, [UR8+0x10010], RZ ;  /* 0x010010ffff0075a7 */ /* 0x000e640008021108 */
[----:B-1----:R-:W-:Y:S05]  /*29b0*/  @!P1 BRA `(.L_x_58) ;  /* 0xfffffffc00f89947 */ /* 0x002fea000383ffff */
[----:B------:R-:W-:Y:S05]  /*29c0*/  BRA `(.L_x_71) ;  /* 0xfffffff000a87947 */ /* 0x000fea000383ffff */
.L_x_59:
[----:B------:R-:W2:Y:S02]  /*29d0*/  SYNCS.PHASECHK.TRANS64.TRYWAIT P0, [UR28+0x10000], R2 ;  /* 0x01000002ff0075a7 */ /* 0x000ea4000800111c */
[----:B--2---:R-:W-:Y:S05]  /*29e0*/  @!P0 BRA `(.L_x_59) ;  /* 0xfffffffc00f88947 */ /* 0x004fea000383ffff */
[----:B------:R-:W-:Y:S05]  /*29f0*/  BRA `(.L_x_72) ;  /* 0xfffffff400247947 */ /* 0x000fea000383ffff */
.L_x_61:
[----:B------:R-:W2:Y:S02]  /*2a00*/  SYNCS.PHASECHK.TRANS64.TRYWAIT P0, [UR28+0x10010], R2 ;  /* 0x01001002ff0075a7 */ /* 0x000ea4000800111c */
[----:B--2---:R-:W-:Y:S05]  /*2a10*/  @!P0 BRA `(.L_x_61) ;  /* 0xfffffffc00f88947 */ /* 0x004fea000383ffff */
[----:B------:R-:W-:Y:S05]  /*2a20*/  BRA `(.L_x_73) ;  /* 0xfffffff400cc7947 */ /* 0x000fea000383ffff */
        .weak           $__internal_0_$__cuda_sm10x_tcgen05_guardrail_trap_col_being_dealloced_not_returned_by_alloc
        .type           $__internal_0_$__cuda_sm10x_tcgen05_guardrail_trap_col_being_dealloced_not_returned_by_alloc,@function
        .size           $__internal_0_$__cuda_sm10x_tcgen05_guardrail_trap_col_being_dealloced_not_returned_by_alloc,($__internal_1_$__cuda_sm10x_tcgen05_guardrail_trap_phase_invalid_during_alloc - $__internal_0_$__cuda_sm10x_tcgen05_guardrail_trap_col_being_dealloced_not_returned_by_alloc)
$__internal_0_$__cuda_sm10x_tcgen05_guardrail_trap_col_being_dealloced_not_returned_by_alloc:
[----:B------:R-:W-:Y:S05]  /*2a30*/  BPT.TRAP 0x1 ;  /* 0x000000040000795c */ /* 0x000fea0000300000 */
[----:B------:R-:W-:-:S04]  /*2a40*/  IMAD.MOV.U32 R3, RZ, RZ, 0x0 ;  /* 0x00000000ff037424 */ /* 0x000fc800078e00ff */
[----:B------:R-:W-:Y:S05]  /*2a50*/  RET.REL.NODEC R2 `(gluon_tcgen05) ;  /* 0xffffffd402687950 */ /* 0x000fea0003c3ffff */
        .weak           $__internal_1_$__cuda_sm10x_tcgen05_guardrail_trap_phase_invalid_during_alloc
        .type           $__internal_1_$__cuda_sm10x_tcgen05_guardrail_trap_phase_invalid_during_alloc,@function
        .size           $__internal_1_$__cuda_sm10x_tcgen05_guardrail_trap_phase_invalid_during_alloc,($__internal_2_$__cuda_sm10x_tcgen05_guardrail_trap_unallocated_columns_being_dealloced - $__internal_1_$__cuda_sm10x_tcgen05_guardrail_trap_phase_invalid_during_alloc)
$__internal_1_$__cuda_sm10x_tcgen05_guardrail_trap_phase_invalid_during_alloc:
[----:B------:R-:W-:Y:S05]  /*2a60*/  BPT.TRAP 0x1 ;  /* 0x000000040000795c */ /* 0x000fea0000300000 */
[----:B------:R-:W-:-:S04]  /*2a70*/  IMAD.MOV.U32 R3, RZ, RZ, 0x0 ;  /* 0x00000000ff037424 */ /* 0x000fc800078e00ff */
[----:B------:R-:W-:Y:S05]  /*2a80*/  RET.REL.NODEC R2 `(gluon_tcgen05) ;  /* 0xffffffd4025c7950 */ /* 0x000fea0003c3ffff */
        .weak           $__internal_2_$__cuda_sm10x_tcgen05_guardrail_trap_unallocated_columns_being_dealloced
        .type           $__internal_2_$__cuda_sm10x_tcgen05_guardrail_trap_unallocated_columns_being_dealloced,@function
        .size           $__internal_2_$__cuda_sm10x_tcgen05_guardrail_trap_unallocated_columns_being_dealloced,(.L_x_77 - $__internal_2_$__cuda_sm10x_tcgen05_guardrail_trap_unallocated_columns_being_dealloced)
$__internal_2_$__cuda_sm10x_tcgen05_guardrail_trap_unallocated_columns_being_dealloced:
[----:B------:R-:W-:Y:S05]  /*2a90*/  BPT.TRAP 0x1 ;  /* 0x000000040000795c */ /* 0x000fea0000300000 */
[----:B------:R-:W-:-:S04]  /*2aa0*/  IMAD.MOV.U32 R3, RZ, RZ, 0x0 ;  /* 0x00000000ff037424 */ /* 0x000fc800078e00ff */
[----:B------:R-:W-:Y:S05]  /*2ab0*/  RET.REL.NODEC R2 `(gluon_tcgen05) ;  /* 0xffffffd402507950 */ /* 0x000fea0003c3ffff */
.L_x_74:
[----:B------:R-:W-:-:S00]  /*2ac0*/  BRA `(.L_x_74) ;  /* 0xfffffffc00fc7947 */ /* 0x000fc0000383ffff */
[----:B------:R-:W-:-:S00]  /*2ad0*/  NOP ;  /* 0x0000000000007918 */ /* 0x000fc00000000000 */
        /* <DEDUP_REMOVED lines=10> */
.L_x_77:


//--------------------- .nv.shared.gluon_tcgen05  --------------------------
	.section	.nv.shared.gluon_tcgen05,"aw",@nobits
	.sectionflags	@""
	.align	16
	.zero		1024


//--------------------- .nv.shared.reserved.0     --------------------------
	.section	.nv.shared.reserved.0,"aw",@nobits
	.align	8
	.weak		__nv_reservedSMEM_offset_0_alias
	.size		__nv_reservedSMEM_offset_0_alias, 0, 64
	.other		__nv_reservedSMEM_offset_0_alias,@"STO_CUDA_RESERVED_SHARED STV_DEFAULT"
__nv_reservedSMEM_offset_0_alias:
	.zero		0
.nv.shared.reserved.0:
	.zero		64
	.weak		__nv_reservedSMEM_allocation_phase
	.type		__nv_reservedSMEM_allocation_phase,@object
	.size		__nv_reservedSMEM_allocation_phase,(.L_0 - __nv_reservedSMEM_allocation_phase)
__nv_reservedSMEM_allocation_phase:
	.zero		1
.L_0:
	.zero		7
	.weak		__nv_reservedSMEM_devtool_atexit_pc
	.type		__nv_reservedSMEM_devtool_atexit_pc,@object
	.size		__nv_reservedSMEM_devtool_atexit_pc,(__nv_reservedSMEM_allocation_mask - __nv_reservedSMEM_devtool_atexit_pc)
__nv_reservedSMEM_devtool_atexit_pc:
	.zero		8
	.weak		__nv_reservedSMEM_allocation_mask
	.type		__nv_reservedSMEM_allocation_mask,@object
	.size		__nv_reservedSMEM_allocation_mask,(.L_2 - __nv_reservedSMEM_allocation_mask)
__nv_reservedSMEM_allocation_mask:
	.zero		4
.L_2:


//--------------------- .nv.constant0.gluon_tcgen05 --------------------------
	.section	.nv.constant0.gluon_tcgen05,"a",@progbits
	.sectionflags	@""
	.align	4
.nv.constant0.gluon_tcgen05:
	.zero		976


//--------------------- SYMBOLS --------------------------

	.type		.nv.reservedSmem.offset0,@object
	.size		.nv.reservedSmem.offset0,0x4
	.type		.nv.reservedSmem.cap,@object
	.size		.nv.reservedSmem.cap,0x4
